//
// Generated by NVIDIA NVVM Compiler
//
// Compiler Build ID: CL-36424714
// Cuda compilation tools, release 13.0, V13.0.88
// Based on NVVM 20.0.0
//

.version 9.0
.target sm_100
.address_size 64

	// .globl	_Z14linear_forwardPKfS0_S0_Pfii

.visible .entry _Z14linear_forwardPKfS0_S0_Pfii(
	.param .u64 .ptr .align 1 _Z14linear_forwardPKfS0_S0_Pfii_param_0,
	.param .u64 .ptr .align 1 _Z14linear_forwardPKfS0_S0_Pfii_param_1,
	.param .u64 .ptr .align 1 _Z14linear_forwardPKfS0_S0_Pfii_param_2,
	.param .u64 .ptr .align 1 _Z14linear_forwardPKfS0_S0_Pfii_param_3,
	.param .u32 _Z14linear_forwardPKfS0_S0_Pfii_param_4,
	.param .u32 _Z14linear_forwardPKfS0_S0_Pfii_param_5
)
{
	.reg .pred 	%p<13>;
	.reg .b32 	%r<40>;
	.reg .b32 	%f<70>;
	.reg .b64 	%rd<57>;

	ld.param.u64 	%rd8, [_Z14linear_forwardPKfS0_S0_Pfii_param_0];
	ld.param.u64 	%rd9, [_Z14linear_forwardPKfS0_S0_Pfii_param_1];
	ld.param.u64 	%rd6, [_Z14linear_forwardPKfS0_S0_Pfii_param_2];
	ld.param.u64 	%rd7, [_Z14linear_forwardPKfS0_S0_Pfii_param_3];
	ld.param.u32 	%r18, [_Z14linear_forwardPKfS0_S0_Pfii_param_4];
	ld.param.u32 	%r19, [_Z14linear_forwardPKfS0_S0_Pfii_param_5];
	cvta.to.global.u64 	%rd1, %rd9;
	cvta.to.global.u64 	%rd2, %rd8;
	mov.u32 	%r20, %ctaid.y;
	mov.u32 	%r21, %ntid.y;
	mov.u32 	%r22, %tid.y;
	mad.lo.s32 	%r1, %r20, %r21, %r22;
	mov.u32 	%r23, %ctaid.x;
	mov.u32 	%r24, %ntid.x;
	mov.u32 	%r25, %tid.x;
	mad.lo.s32 	%r2, %r23, %r24, %r25;
	setp.gt.u32 	%p1, %r1, 3;
	setp.ge.s32 	%p2, %r2, %r19;
	or.pred  	%p3, %p1, %p2;
	@%p3 bra 	$L__BB0_14;
	setp.lt.s32 	%p4, %r18, 1;
	mov.f32 	%f69, 0f00000000;
	@%p4 bra 	$L__BB0_13;
	mul.lo.s32 	%r3, %r18, %r1;
	and.b32  	%r4, %r18, 7;
	setp.lt.u32 	%p5, %r18, 8;
	mov.f32 	%f69, 0f00000000;
	mov.b32 	%r38, 0;
	@%p5 bra 	$L__BB0_5;
	and.b32  	%r38, %r18, 2147483640;
	neg.s32 	%r36, %r38;
	shl.b32 	%r7, %r19, 3;
	mul.wide.u32 	%rd10, %r3, 4;
	add.s64 	%rd11, %rd10, %rd2;
	add.s64 	%rd56, %rd11, 16;
	mov.f32 	%f69, 0f00000000;
	mul.wide.s32 	%rd14, %r19, 4;
	mov.u32 	%r35, %r2;
$L__BB0_4:
	.pragma "nounroll";
	ld.global.f32 	%f17, [%rd56+-16];
	mul.wide.s32 	%rd12, %r35, 4;
	add.s64 	%rd13, %rd1, %rd12;
	ld.global.f32 	%f18, [%rd13];
	fma.rn.f32 	%f19, %f17, %f18, %f69;
	ld.global.f32 	%f20, [%rd56+-12];
	add.s64 	%rd15, %rd13, %rd14;
	ld.global.f32 	%f21, [%rd15];
	fma.rn.f32 	%f22, %f20, %f21, %f19;
	ld.global.f32 	%f23, [%rd56+-8];
	add.s64 	%rd16, %rd15, %rd14;
	ld.global.f32 	%f24, [%rd16];
	fma.rn.f32 	%f25, %f23, %f24, %f22;
	ld.global.f32 	%f26, [%rd56+-4];
	add.s64 	%rd17, %rd16, %rd14;
	ld.global.f32 	%f27, [%rd17];
	fma.rn.f32 	%f28, %f26, %f27, %f25;
	ld.global.f32 	%f29, [%rd56];
	add.s64 	%rd18, %rd17, %rd14;
	ld.global.f32 	%f30, [%rd18];
	fma.rn.f32 	%f31, %f29, %f30, %f28;
	ld.global.f32 	%f32, [%rd56+4];
	add.s64 	%rd19, %rd18, %rd14;
	ld.global.f32 	%f33, [%rd19];
	fma.rn.f32 	%f34, %f32, %f33, %f31;
	ld.global.f32 	%f35, [%rd56+8];
	add.s64 	%rd20, %rd19, %rd14;
	ld.global.f32 	%f36, [%rd20];
	fma.rn.f32 	%f37, %f35, %f36, %f34;
	ld.global.f32 	%f38, [%rd56+12];
	add.s64 	%rd21, %rd20, %rd14;
	ld.global.f32 	%f39, [%rd21];
	fma.rn.f32 	%f69, %f38, %f39, %f37;
	add.s32 	%r36, %r36, 8;
	add.s32 	%r35, %r35, %r7;
	add.s64 	%rd56, %rd56, 32;
	setp.ne.s32 	%p6, %r36, 0;
	@%p6 bra 	$L__BB0_4;
$L__BB0_5:
	setp.eq.s32 	%p7, %r4, 0;
	@%p7 bra 	$L__BB0_13;
	and.b32  	%r13, %r18, 3;
	setp.lt.u32 	%p8, %r4, 4;
	@%p8 bra 	$L__BB0_8;
	add.s32 	%r27, %r38, %r3;
	mul.wide.u32 	%rd22, %r27, 4;
	add.s64 	%rd23, %rd2, %rd22;
	ld.global.f32 	%f41, [%rd23];
	mad.lo.s32 	%r28, %r38, %r19, %r2;
	mul.wide.s32 	%rd24, %r28, 4;
	add.s64 	%rd25, %rd1, %rd24;
	ld.global.f32 	%f42, [%rd25];
	fma.rn.f32 	%f43, %f41, %f42, %f69;
	cvt.u64.u32 	%rd26, %r3;
	cvt.u64.u32 	%rd27, %r38;
	add.s64 	%rd28, %rd27, %rd26;
	shl.b64 	%rd29, %rd28, 2;
	add.s64 	%rd30, %rd2, %rd29;
	ld.global.f32 	%f44, [%rd30+4];
	mul.wide.s32 	%rd31, %r19, 4;
	add.s64 	%rd32, %rd25, %rd31;
	ld.global.f32 	%f45, [%rd32];
	fma.rn.f32 	%f46, %f44, %f45, %f43;
	ld.global.f32 	%f47, [%rd30+8];
	add.s64 	%rd33, %rd32, %rd31;
	ld.global.f32 	%f48, [%rd33];
	fma.rn.f32 	%f49, %f47, %f48, %f46;
	ld.global.f32 	%f50, [%rd30+12];
	add.s64 	%rd34, %rd33, %rd31;
	ld.global.f32 	%f51, [%rd34];
	fma.rn.f32 	%f69, %f50, %f51, %f49;
	add.s32 	%r38, %r38, 4;
$L__BB0_8:
	setp.eq.s32 	%p9, %r13, 0;
	@%p9 bra 	$L__BB0_13;
	setp.eq.s32 	%p10, %r13, 1;
	@%p10 bra 	$L__BB0_11;
	add.s32 	%r29, %r38, %r3;
	mul.wide.u32 	%rd35, %r29, 4;
	add.s64 	%rd36, %rd2, %rd35;
	ld.global.f32 	%f53, [%rd36];
	mad.lo.s32 	%r30, %r38, %r19, %r2;
	mul.wide.s32 	%rd37, %r30, 4;
	add.s64 	%rd38, %rd1, %rd37;
	ld.global.f32 	%f54, [%rd38];
	fma.rn.f32 	%f55, %f53, %f54, %f69;
	cvt.u64.u32 	%rd39, %r3;
	cvt.u64.u32 	%rd40, %r38;
	add.s64 	%rd41, %rd40, %rd39;
	shl.b64 	%rd42, %rd41, 2;
	add.s64 	%rd43, %rd2, %rd42;
	ld.global.f32 	%f56, [%rd43+4];
	mul.wide.s32 	%rd44, %r19, 4;
	add.s64 	%rd45, %rd38, %rd44;
	ld.global.f32 	%f57, [%rd45];
	fma.rn.f32 	%f69, %f56, %f57, %f55;
	add.s32 	%r38, %r38, 2;
$L__BB0_11:
	and.b32  	%r31, %r18, 1;
	setp.eq.b32 	%p11, %r31, 1;
	not.pred 	%p12, %p11;
	@%p12 bra 	$L__BB0_13;
	add.s32 	%r32, %r38, %r3;
	mul.wide.u32 	%rd46, %r32, 4;
	add.s64 	%rd47, %rd2, %rd46;
	ld.global.f32 	%f58, [%rd47];
	mad.lo.s32 	%r33, %r38, %r19, %r2;
	mul.wide.s32 	%rd48, %r33, 4;
	add.s64 	%rd49, %rd1, %rd48;
	ld.global.f32 	%f59, [%rd49];
	fma.rn.f32 	%f69, %f58, %f59, %f69;
$L__BB0_13:
	cvta.to.global.u64 	%rd50, %rd6;
	mul.wide.s32 	%rd51, %r2, 4;
	add.s64 	%rd52, %rd50, %rd51;
	ld.global.f32 	%f60, [%rd52];
	add.f32 	%f61, %f69, %f60;
	mad.lo.s32 	%r34, %r19, %r1, %r2;
	cvta.to.global.u64 	%rd53, %rd7;
	mul.wide.s32 	%rd54, %r34, 4;
	add.s64 	%rd55, %rd53, %rd54;
	st.global.f32 	[%rd55], %f61;
$L__BB0_14:
	ret;

}
	// .globl	_Z12relu_forwardPKfPfi
.visible .entry _Z12relu_forwardPKfPfi(
	.param .u64 .ptr .align 1 _Z12relu_forwardPKfPfi_param_0,
	.param .u64 .ptr .align 1 _Z12relu_forwardPKfPfi_param_1,
	.param .u32 _Z12relu_forwardPKfPfi_param_2
)
{
	.reg .pred 	%p<2>;
	.reg .b32 	%r<6>;
	.reg .b32 	%f<3>;
	.reg .b64 	%rd<8>;

	ld.param.u64 	%rd1, [_Z12relu_forwardPKfPfi_param_0];
	ld.param.u64 	%rd2, [_Z12relu_forwardPKfPfi_param_1];
	ld.param.u32 	%r2, [_Z12relu_forwardPKfPfi_param_2];
	mov.u32 	%r3, %ctaid.x;
	mov.u32 	%r4, %ntid.x;
	mov.u32 	%r5, %tid.x;
	mad.lo.s32 	%r1, %r3, %r4, %r5;
	setp.ge.s32 	%p1, %r1, %r2;
	@%p1 bra 	$L__BB1_2;
	cvta.to.global.u64 	%rd3, %rd2;
	cvta.to.global.u64 	%rd4, %rd1;
	mul.wide.s32 	%rd5, %r1, 4;
	add.s64 	%rd6, %rd4, %rd5;
	ld.global.f32 	%f1, [%rd6];
	max.f32 	%f2, %f1, 0f00000000;
	add.s64 	%rd7, %rd3, %rd5;
	st.global.f32 	[%rd7], %f2;
$L__BB1_2:
	ret;

}
	// .globl	_Z15softmax_forwardPfS_ii
.visible .entry _Z15softmax_forwardPfS_ii(
	.param .u64 .ptr .align 1 _Z15softmax_forwardPfS_ii_param_0,
	.param .u64 .ptr .align 1 _Z15softmax_forwardPfS_ii_param_1,
	.param .u32 _Z15softmax_forwardPfS_ii_param_2,
	.param .u32 _Z15softmax_forwardPfS_ii_param_3
)
{
	.reg .pred 	%p<58>;
	.reg .b32 	%r<122>;
	.reg .b32 	%f<364>;
	.reg .b64 	%rd<51>;

	ld.param.u64 	%rd13, [_Z15softmax_forwardPfS_ii_param_0];
	ld.param.u64 	%rd14, [_Z15softmax_forwardPfS_ii_param_1];
	ld.param.u32 	%r57, [_Z15softmax_forwardPfS_ii_param_2];
	ld.param.u32 	%r56, [_Z15softmax_forwardPfS_ii_param_3];
	cvta.to.global.u64 	%rd1, %rd14;
	mov.u32 	%r58, %ctaid.x;
	mov.u32 	%r59, %ntid.x;
	mov.u32 	%r60, %tid.x;
	mad.lo.s32 	%r1, %r58, %r59, %r60;
	setp.ge.s32 	%p1, %r1, %r57;
	@%p1 bra 	$L__BB2_40;
	cvta.to.global.u64 	%rd2, %rd13;
	mul.lo.s32 	%r2, %r56, %r1;
	mul.wide.s32 	%rd15, %r2, 4;
	add.s64 	%rd3, %rd2, %rd15;
	ld.global.f32 	%f354, [%rd3];
	setp.lt.s32 	%p2, %r56, 2;
	@%p2 bra 	$L__BB2_15;
	add.s32 	%r3, %r56, -1;
	add.s32 	%r62, %r56, -2;
	and.b32  	%r4, %r3, 15;
	setp.lt.u32 	%p3, %r62, 15;
	mov.b32 	%r104, 1;
	@%p3 bra 	$L__BB2_6;
	and.b32  	%r64, %r3, -16;
	neg.s32 	%r109, %r64;
	add.s64 	%rd17, %rd15, %rd2;
	add.s64 	%rd49, %rd17, 32;
	mov.b32 	%r108, 0;
$L__BB2_4:
	.pragma "nounroll";
	ld.global.f32 	%f28, [%rd49+-28];
	setp.gt.f32 	%p4, %f28, %f354;
	selp.f32 	%f29, %f28, %f354, %p4;
	ld.global.f32 	%f30, [%rd49+-24];
	setp.gt.f32 	%p5, %f30, %f29;
	selp.f32 	%f31, %f30, %f29, %p5;
	ld.global.f32 	%f32, [%rd49+-20];
	setp.gt.f32 	%p6, %f32, %f31;
	selp.f32 	%f33, %f32, %f31, %p6;
	ld.global.f32 	%f34, [%rd49+-16];
	setp.gt.f32 	%p7, %f34, %f33;
	selp.f32 	%f35, %f34, %f33, %p7;
	ld.global.f32 	%f36, [%rd49+-12];
	setp.gt.f32 	%p8, %f36, %f35;
	selp.f32 	%f37, %f36, %f35, %p8;
	ld.global.f32 	%f38, [%rd49+-8];
	setp.gt.f32 	%p9, %f38, %f37;
	selp.f32 	%f39, %f38, %f37, %p9;
	ld.global.f32 	%f40, [%rd49+-4];
	setp.gt.f32 	%p10, %f40, %f39;
	selp.f32 	%f41, %f40, %f39, %p10;
	ld.global.f32 	%f42, [%rd49];
	setp.gt.f32 	%p11, %f42, %f41;
	selp.f32 	%f43, %f42, %f41, %p11;
	ld.global.f32 	%f44, [%rd49+4];
	setp.gt.f32 	%p12, %f44, %f43;
	selp.f32 	%f45, %f44, %f43, %p12;
	ld.global.f32 	%f46, [%rd49+8];
	setp.gt.f32 	%p13, %f46, %f45;
	selp.f32 	%f47, %f46, %f45, %p13;
	ld.global.f32 	%f48, [%rd49+12];
	setp.gt.f32 	%p14, %f48, %f47;
	selp.f32 	%f49, %f48, %f47, %p14;
	ld.global.f32 	%f50, [%rd49+16];
	setp.gt.f32 	%p15, %f50, %f49;
	selp.f32 	%f51, %f50, %f49, %p15;
	ld.global.f32 	%f52, [%rd49+20];
	setp.gt.f32 	%p16, %f52, %f51;
	selp.f32 	%f53, %f52, %f51, %p16;
	ld.global.f32 	%f54, [%rd49+24];
	setp.gt.f32 	%p17, %f54, %f53;
	selp.f32 	%f55, %f54, %f53, %p17;
	ld.global.f32 	%f56, [%rd49+28];
	setp.gt.f32 	%p18, %f56, %f55;
	selp.f32 	%f57, %f56, %f55, %p18;
	ld.global.f32 	%f58, [%rd49+32];
	setp.gt.f32 	%p19, %f58, %f57;
	selp.f32 	%f354, %f58, %f57, %p19;
	add.s32 	%r109, %r109, 16;
	add.s32 	%r108, %r108, 16;
	add.s64 	%rd49, %rd49, 64;
	setp.eq.s32 	%p20, %r109, 0;
	@%p20 bra 	$L__BB2_5;
	bra.uni 	$L__BB2_4;
$L__BB2_5:
	add.s32 	%r104, %r108, 1;
$L__BB2_6:
	setp.eq.s32 	%p21, %r4, 0;
	@%p21 bra 	$L__BB2_15;
	and.b32  	%r8, %r3, 7;
	setp.lt.u32 	%p22, %r4, 8;
	@%p22 bra 	$L__BB2_9;
	mul.wide.s32 	%rd18, %r104, 4;
	add.s64 	%rd19, %rd3, %rd18;
	ld.global.f32 	%f60, [%rd19];
	setp.gt.f32 	%p23, %f60, %f354;
	selp.f32 	%f61, %f60, %f354, %p23;
	ld.global.f32 	%f62, [%rd19+4];
	setp.gt.f32 	%p24, %f62, %f61;
	selp.f32 	%f63, %f62, %f61, %p24;
	ld.global.f32 	%f64, [%rd19+8];
	setp.gt.f32 	%p25, %f64, %f63;
	selp.f32 	%f65, %f64, %f63, %p25;
	ld.global.f32 	%f66, [%rd19+12];
	setp.gt.f32 	%p26, %f66, %f65;
	selp.f32 	%f67, %f66, %f65, %p26;
	ld.global.f32 	%f68, [%rd19+16];
	setp.gt.f32 	%p27, %f68, %f67;
	selp.f32 	%f69, %f68, %f67, %p27;
	ld.global.f32 	%f70, [%rd19+20];
	setp.gt.f32 	%p28, %f70, %f69;
	selp.f32 	%f71, %f70, %f69, %p28;
	ld.global.f32 	%f72, [%rd19+24];
	setp.gt.f32 	%p29, %f72, %f71;
	selp.f32 	%f73, %f72, %f71, %p29;
	ld.global.f32 	%f74, [%rd19+28];
	setp.gt.f32 	%p30, %f74, %f73;
	selp.f32 	%f354, %f74, %f73, %p30;
	add.s32 	%r104, %r104, 8;
$L__BB2_9:
	setp.eq.s32 	%p31, %r8, 0;
	@%p31 bra 	$L__BB2_15;
	and.b32  	%r11, %r3, 3;
	setp.lt.u32 	%p32, %r8, 4;
	@%p32 bra 	$L__BB2_12;
	mul.wide.s32 	%rd20, %r104, 4;
	add.s64 	%rd21, %rd3, %rd20;
	ld.global.f32 	%f76, [%rd21];
	setp.gt.f32 	%p33, %f76, %f354;
	selp.f32 	%f77, %f76, %f354, %p33;
	ld.global.f32 	%f78, [%rd21+4];
	setp.gt.f32 	%p34, %f78, %f77;
	selp.f32 	%f79, %f78, %f77, %p34;
	ld.global.f32 	%f80, [%rd21+8];
	setp.gt.f32 	%p35, %f80, %f79;
	selp.f32 	%f81, %f80, %f79, %p35;
	ld.global.f32 	%f82, [%rd21+12];
	setp.gt.f32 	%p36, %f82, %f81;
	selp.f32 	%f354, %f82, %f81, %p36;
	add.s32 	%r104, %r104, 4;
$L__BB2_12:
	setp.eq.s32 	%p37, %r11, 0;
	@%p37 bra 	$L__BB2_15;
	neg.s32 	%r106, %r11;
$L__BB2_14:
	.pragma "nounroll";
	mul.wide.s32 	%rd23, %r104, 4;
	add.s64 	%rd24, %rd3, %rd23;
	ld.global.f32 	%f83, [%rd24];
	setp.gt.f32 	%p38, %f83, %f354;
	selp.f32 	%f354, %f83, %f354, %p38;
	add.s32 	%r104, %r104, 1;
	add.s32 	%r106, %r106, 1;
	setp.ne.s32 	%p39, %r106, 0;
	@%p39 bra 	$L__BB2_14;
$L__BB2_15:
	setp.lt.s32 	%p40, %r56, 1;
	mov.f32 	%f362, 0f00000000;
	@%p40 bra 	$L__BB2_27;
	and.b32  	%r19, %r56, 7;
	setp.lt.u32 	%p41, %r56, 8;
	mov.f32 	%f362, 0f00000000;
	mov.b32 	%r110, 0;
	@%p41 bra 	$L__BB2_19;
	and.b32  	%r110, %r56, 2147483640;
	add.s64 	%rd6, %rd1, 16;
	neg.s32 	%r113, %r110;
	add.s64 	%rd26, %rd15, %rd2;
	add.s64 	%rd50, %rd26, 16;
	mov.f32 	%f362, 0f00000000;
	mov.u32 	%r114, %r2;
$L__BB2_18:
	.pragma "nounroll";
	mul.wide.s32 	%rd27, %r114, 4;
	add.s64 	%rd28, %rd6, %rd27;
	ld.global.f32 	%f88, [%rd50+-16];
	sub.f32 	%f89, %f88, %f354;
	fma.rn.f32 	%f90, %f89, 0f3BBB989D, 0f3F000000;
	cvt.sat.f32.f32 	%f91, %f90;
	mov.f32 	%f92, 0f4B400001;
	mov.f32 	%f93, 0f437C0000;
	fma.rm.f32 	%f94, %f91, %f93, %f92;
	add.f32 	%f95, %f94, 0fCB40007F;
	neg.f32 	%f96, %f95;
	fma.rn.f32 	%f97, %f89, 0f3FB8AA3B, %f96;
	fma.rn.f32 	%f98, %f89, 0f32A57060, %f97;
	mov.b32 	%r66, %f94;
	shl.b32 	%r67, %r66, 23;
	mov.b32 	%f99, %r67;
	ex2.approx.ftz.f32 	%f100, %f98;
	mul.f32 	%f101, %f100, %f99;
	st.global.f32 	[%rd28+-16], %f101;
	add.f32 	%f102, %f362, %f101;
	ld.global.f32 	%f103, [%rd50+-12];
	sub.f32 	%f104, %f103, %f354;
	fma.rn.f32 	%f105, %f104, 0f3BBB989D, 0f3F000000;
	cvt.sat.f32.f32 	%f106, %f105;
	fma.rm.f32 	%f107, %f106, %f93, %f92;
	add.f32 	%f108, %f107, 0fCB40007F;
	neg.f32 	%f109, %f108;
	fma.rn.f32 	%f110, %f104, 0f3FB8AA3B, %f109;
	fma.rn.f32 	%f111, %f104, 0f32A57060, %f110;
	mov.b32 	%r68, %f107;
	shl.b32 	%r69, %r68, 23;
	mov.b32 	%f112, %r69;
	ex2.approx.ftz.f32 	%f113, %f111;
	mul.f32 	%f114, %f113, %f112;
	st.global.f32 	[%rd28+-12], %f114;
	add.f32 	%f115, %f102, %f114;
	ld.global.f32 	%f116, [%rd50+-8];
	sub.f32 	%f117, %f116, %f354;
	fma.rn.f32 	%f118, %f117, 0f3BBB989D, 0f3F000000;
	cvt.sat.f32.f32 	%f119, %f118;
	fma.rm.f32 	%f120, %f119, %f93, %f92;
	add.f32 	%f121, %f120, 0fCB40007F;
	neg.f32 	%f122, %f121;
	fma.rn.f32 	%f123, %f117, 0f3FB8AA3B, %f122;
	fma.rn.f32 	%f124, %f117, 0f32A57060, %f123;
	mov.b32 	%r70, %f120;
	shl.b32 	%r71, %r70, 23;
	mov.b32 	%f125, %r71;
	ex2.approx.ftz.f32 	%f126, %f124;
	mul.f32 	%f127, %f126, %f125;
	st.global.f32 	[%rd28+-8], %f127;
	add.f32 	%f128, %f115, %f127;
	ld.global.f32 	%f129, [%rd50+-4];
	sub.f32 	%f130, %f129, %f354;
	fma.rn.f32 	%f131, %f130, 0f3BBB989D, 0f3F000000;
	cvt.sat.f32.f32 	%f132, %f131;
	fma.rm.f32 	%f133, %f132, %f93, %f92;
	add.f32 	%f134, %f133, 0fCB40007F;
	neg.f32 	%f135, %f134;
	fma.rn.f32 	%f136, %f130, 0f3FB8AA3B, %f135;
	fma.rn.f32 	%f137, %f130, 0f32A57060, %f136;
	mov.b32 	%r72, %f133;
	shl.b32 	%r73, %r72, 23;
	mov.b32 	%f138, %r73;
	ex2.approx.ftz.f32 	%f139, %f137;
	mul.f32 	%f140, %f139, %f138;
	st.global.f32 	[%rd28+-4], %f140;
	add.f32 	%f141, %f128, %f140;
	ld.global.f32 	%f142, [%rd50];
	sub.f32 	%f143, %f142, %f354;
	fma.rn.f32 	%f144, %f143, 0f3BBB989D, 0f3F000000;
	cvt.sat.f32.f32 	%f145, %f144;
	fma.rm.f32 	%f146, %f145, %f93, %f92;
	add.f32 	%f147, %f146, 0fCB40007F;
	neg.f32 	%f148, %f147;
	fma.rn.f32 	%f149, %f143, 0f3FB8AA3B, %f148;
	fma.rn.f32 	%f150, %f143, 0f32A57060, %f149;
	mov.b32 	%r74, %f146;
	shl.b32 	%r75, %r74, 23;
	mov.b32 	%f151, %r75;
	ex2.approx.ftz.f32 	%f152, %f150;
	mul.f32 	%f153, %f152, %f151;
	st.global.f32 	[%rd28], %f153;
	add.f32 	%f154, %f141, %f153;
	ld.global.f32 	%f155, [%rd50+4];
	sub.f32 	%f156, %f155, %f354;
	fma.rn.f32 	%f157, %f156, 0f3BBB989D, 0f3F000000;
	cvt.sat.f32.f32 	%f158, %f157;
	fma.rm.f32 	%f159, %f158, %f93, %f92;
	add.f32 	%f160, %f159, 0fCB40007F;
	neg.f32 	%f161, %f160;
	fma.rn.f32 	%f162, %f156, 0f3FB8AA3B, %f161;
	fma.rn.f32 	%f163, %f156, 0f32A57060, %f162;
	mov.b32 	%r76, %f159;
	shl.b32 	%r77, %r76, 23;
	mov.b32 	%f164, %r77;
	ex2.approx.ftz.f32 	%f165, %f163;
	mul.f32 	%f166, %f165, %f164;
	st.global.f32 	[%rd28+4], %f166;
	add.f32 	%f167, %f154, %f166;
	ld.global.f32 	%f168, [%rd50+8];
	sub.f32 	%f169, %f168, %f354;
	fma.rn.f32 	%f170, %f169, 0f3BBB989D, 0f3F000000;
	cvt.sat.f32.f32 	%f171, %f170;
	fma.rm.f32 	%f172, %f171, %f93, %f92;
	add.f32 	%f173, %f172, 0fCB40007F;
	neg.f32 	%f174, %f173;
	fma.rn.f32 	%f175, %f169, 0f3FB8AA3B, %f174;
	fma.rn.f32 	%f176, %f169, 0f32A57060, %f175;
	mov.b32 	%r78, %f172;
	shl.b32 	%r79, %r78, 23;
	mov.b32 	%f177, %r79;
	ex2.approx.ftz.f32 	%f178, %f176;
	mul.f32 	%f179, %f178, %f177;
	st.global.f32 	[%rd28+8], %f179;
	add.f32 	%f180, %f167, %f179;
	ld.global.f32 	%f181, [%rd50+12];
	sub.f32 	%f182, %f181, %f354;
	fma.rn.f32 	%f183, %f182, 0f3BBB989D, 0f3F000000;
	cvt.sat.f32.f32 	%f184, %f183;
	fma.rm.f32 	%f185, %f184, %f93, %f92;
	add.f32 	%f186, %f185, 0fCB40007F;
	neg.f32 	%f187, %f186;
	fma.rn.f32 	%f188, %f182, 0f3FB8AA3B, %f187;
	fma.rn.f32 	%f189, %f182, 0f32A57060, %f188;
	mov.b32 	%r80, %f185;
	shl.b32 	%r81, %r80, 23;
	mov.b32 	%f190, %r81;
	ex2.approx.ftz.f32 	%f191, %f189;
	mul.f32 	%f192, %f191, %f190;
	st.global.f32 	[%rd28+12], %f192;
	add.f32 	%f362, %f180, %f192;
	add.s32 	%r114, %r114, 8;
	add.s32 	%r113, %r113, 8;
	add.s64 	%rd50, %rd50, 32;
	setp.eq.s32 	%p42, %r113, 0;
	@%p42 bra 	$L__BB2_19;
	bra.uni 	$L__BB2_18;
$L__BB2_19:
	setp.eq.s32 	%p43, %r19, 0;
	@%p43 bra 	$L__BB2_27;
	and.b32  	%r27, %r56, 3;
	setp.lt.u32 	%p44, %r19, 4;
	@%p44 bra 	$L__BB2_22;
	add.s32 	%r82, %r110, %r2;
	mul.wide.u32 	%rd29, %r110, 4;
	add.s64 	%rd30, %rd3, %rd29;
	ld.global.f32 	%f194, [%rd30];
	sub.f32 	%f195, %f194, %f354;
	fma.rn.f32 	%f196, %f195, 0f3BBB989D, 0f3F000000;
	cvt.sat.f32.f32 	%f197, %f196;
	mov.f32 	%f198, 0f4B400001;
	mov.f32 	%f199, 0f437C0000;
	fma.rm.f32 	%f200, %f197, %f199, %f198;
	add.f32 	%f201, %f200, 0fCB40007F;
	neg.f32 	%f202, %f201;
	fma.rn.f32 	%f203, %f195, 0f3FB8AA3B, %f202;
	fma.rn.f32 	%f204, %f195, 0f32A57060, %f203;
	mov.b32 	%r83, %f200;
	shl.b32 	%r84, %r83, 23;
	mov.b32 	%f205, %r84;
	ex2.approx.ftz.f32 	%f206, %f204;
	mul.f32 	%f207, %f206, %f205;
	mul.wide.s32 	%rd31, %r82, 4;
	add.s64 	%rd32, %rd1, %rd31;
	st.global.f32 	[%rd32], %f207;
	add.f32 	%f208, %f362, %f207;
	ld.global.f32 	%f209, [%rd30+4];
	sub.f32 	%f210, %f209, %f354;
	fma.rn.f32 	%f211, %f210, 0f3BBB989D, 0f3F000000;
	cvt.sat.f32.f32 	%f212, %f211;
	fma.rm.f32 	%f213, %f212, %f199, %f198;
	add.f32 	%f214, %f213, 0fCB40007F;
	neg.f32 	%f215, %f214;
	fma.rn.f32 	%f216, %f210, 0f3FB8AA3B, %f215;
	fma.rn.f32 	%f217, %f210, 0f32A57060, %f216;
	mov.b32 	%r85, %f213;
	shl.b32 	%r86, %r85, 23;
	mov.b32 	%f218, %r86;
	ex2.approx.ftz.f32 	%f219, %f217;
	mul.f32 	%f220, %f219, %f218;
	st.global.f32 	[%rd32+4], %f220;
	add.f32 	%f221, %f208, %f220;
	ld.global.f32 	%f222, [%rd30+8];
	sub.f32 	%f223, %f222, %f354;
	fma.rn.f32 	%f224, %f223, 0f3BBB989D, 0f3F000000;
	cvt.sat.f32.f32 	%f225, %f224;
	fma.rm.f32 	%f226, %f225, %f199, %f198;
	add.f32 	%f227, %f226, 0fCB40007F;
	neg.f32 	%f228, %f227;
	fma.rn.f32 	%f229, %f223, 0f3FB8AA3B, %f228;
	fma.rn.f32 	%f230, %f223, 0f32A57060, %f229;
	mov.b32 	%r87, %f226;
	shl.b32 	%r88, %r87, 23;
	mov.b32 	%f231, %r88;
	ex2.approx.ftz.f32 	%f232, %f230;
	mul.f32 	%f233, %f232, %f231;
	st.global.f32 	[%rd32+8], %f233;
	add.f32 	%f234, %f221, %f233;
	ld.global.f32 	%f235, [%rd30+12];
	sub.f32 	%f236, %f235, %f354;
	fma.rn.f32 	%f237, %f236, 0f3BBB989D, 0f3F000000;
	cvt.sat.f32.f32 	%f238, %f237;
	fma.rm.f32 	%f239, %f238, %f199, %f198;
	add.f32 	%f240, %f239, 0fCB40007F;
	neg.f32 	%f241, %f240;
	fma.rn.f32 	%f242, %f236, 0f3FB8AA3B, %f241;
	fma.rn.f32 	%f243, %f236, 0f32A57060, %f242;
	mov.b32 	%r89, %f239;
	shl.b32 	%r90, %r89, 23;
	mov.b32 	%f244, %r90;
	ex2.approx.ftz.f32 	%f245, %f243;
	mul.f32 	%f246, %f245, %f244;
	st.global.f32 	[%rd32+12], %f246;
	add.f32 	%f362, %f234, %f246;
	add.s32 	%r110, %r110, 4;
$L__BB2_22:
	setp.eq.s32 	%p45, %r27, 0;
	@%p45 bra 	$L__BB2_27;
	setp.eq.s32 	%p46, %r27, 1;
	@%p46 bra 	$L__BB2_25;
	add.s32 	%r91, %r110, %r2;
	mul.wide.u32 	%rd33, %r110, 4;
	add.s64 	%rd34, %rd3, %rd33;
	ld.global.f32 	%f248, [%rd34];
	sub.f32 	%f249, %f248, %f354;
	fma.rn.f32 	%f250, %f249, 0f3BBB989D, 0f3F000000;
	cvt.sat.f32.f32 	%f251, %f250;
	mov.f32 	%f252, 0f4B400001;
	mov.f32 	%f253, 0f437C0000;
	fma.rm.f32 	%f254, %f251, %f253, %f252;
	add.f32 	%f255, %f254, 0fCB40007F;
	neg.f32 	%f256, %f255;
	fma.rn.f32 	%f257, %f249, 0f3FB8AA3B, %f256;
	fma.rn.f32 	%f258, %f249, 0f32A57060, %f257;
	mov.b32 	%r92, %f254;
	shl.b32 	%r93, %r92, 23;
	mov.b32 	%f259, %r93;
	ex2.approx.ftz.f32 	%f260, %f258;
	mul.f32 	%f261, %f260, %f259;
	mul.wide.s32 	%rd35, %r91, 4;
	add.s64 	%rd36, %rd1, %rd35;
	st.global.f32 	[%rd36], %f261;
	add.f32 	%f262, %f362, %f261;
	ld.global.f32 	%f263, [%rd34+4];
	sub.f32 	%f264, %f263, %f354;
	fma.rn.f32 	%f265, %f264, 0f3BBB989D, 0f3F000000;
	cvt.sat.f32.f32 	%f266, %f265;
	fma.rm.f32 	%f267, %f266, %f253, %f252;
	add.f32 	%f268, %f267, 0fCB40007F;
	neg.f32 	%f269, %f268;
	fma.rn.f32 	%f270, %f264, 0f3FB8AA3B, %f269;
	fma.rn.f32 	%f271, %f264, 0f32A57060, %f270;
	mov.b32 	%r94, %f267;
	shl.b32 	%r95, %r94, 23;
	mov.b32 	%f272, %r95;
	ex2.approx.ftz.f32 	%f273, %f271;
	mul.f32 	%f274, %f273, %f272;
	st.global.f32 	[%rd36+4], %f274;
	add.f32 	%f362, %f262, %f274;
	add.s32 	%r110, %r110, 2;
$L__BB2_25:
	and.b32  	%r96, %r56, 1;
	setp.eq.b32 	%p47, %r96, 1;
	not.pred 	%p48, %p47;
	@%p48 bra 	$L__BB2_27;
	add.s32 	%r97, %r110, %r2;
	mul.wide.u32 	%rd37, %r110, 4;
	add.s64 	%rd38, %rd3, %rd37;
	ld.global.f32 	%f275, [%rd38];
	sub.f32 	%f276, %f275, %f354;
	fma.rn.f32 	%f277, %f276, 0f3BBB989D, 0f3F000000;
	cvt.sat.f32.f32 	%f278, %f277;
	mov.f32 	%f279, 0f4B400001;
	mov.f32 	%f280, 0f437C0000;
	fma.rm.f32 	%f281, %f278, %f280, %f279;
	add.f32 	%f282, %f281, 0fCB40007F;
	neg.f32 	%f283, %f282;
	fma.rn.f32 	%f284, %f276, 0f3FB8AA3B, %f283;
	fma.rn.f32 	%f285, %f276, 0f32A57060, %f284;
	mov.b32 	%r98, %f281;
	shl.b32 	%r99, %r98, 23;
	mov.b32 	%f286, %r99;
	ex2.approx.ftz.f32 	%f287, %f285;
	mul.f32 	%f288, %f287, %f286;
	mul.wide.s32 	%rd39, %r97, 4;
	add.s64 	%rd40, %rd1, %rd39;
	st.global.f32 	[%rd40], %f288;
	add.f32 	%f362, %f362, %f288;
$L__BB2_27:
	setp.lt.s32 	%p49, %r56, 1;
	@%p49 bra 	$L__BB2_40;
	and.b32  	%r32, %r56, 15;
	setp.lt.u32 	%p50, %r56, 16;
	mov.b32 	%r117, 0;
	@%p50 bra 	$L__BB2_31;
	and.b32  	%r117, %r56, 2147483632;
	neg.s32 	%r116, %r117;
	add.s64 	%rd10, %rd1, 32;
	mov.u32 	%r115, %r2;
$L__BB2_30:
	.pragma "nounroll";
	mul.wide.s32 	%rd41, %r115, 4;
	add.s64 	%rd42, %rd10, %rd41;
	ld.global.f32 	%f289, [%rd42+-32];
	div.rn.f32 	%f290, %f289, %f362;
	st.global.f32 	[%rd42+-32], %f290;
	ld.global.f32 	%f291, [%rd42+-28];
	div.rn.f32 	%f292, %f291, %f362;
	st.global.f32 	[%rd42+-28], %f292;
	ld.global.f32 	%f293, [%rd42+-24];
	div.rn.f32 	%f294, %f293, %f362;
	st.global.f32 	[%rd42+-24], %f294;
	ld.global.f32 	%f295, [%rd42+-20];
	div.rn.f32 	%f296, %f295, %f362;
	st.global.f32 	[%rd42+-20], %f296;
	ld.global.f32 	%f297, [%rd42+-16];
	div.rn.f32 	%f298, %f297, %f362;
	st.global.f32 	[%rd42+-16], %f298;
	ld.global.f32 	%f299, [%rd42+-12];
	div.rn.f32 	%f300, %f299, %f362;
	st.global.f32 	[%rd42+-12], %f300;
	ld.global.f32 	%f301, [%rd42+-8];
	div.rn.f32 	%f302, %f301, %f362;
	st.global.f32 	[%rd42+-8], %f302;
	ld.global.f32 	%f303, [%rd42+-4];
	div.rn.f32 	%f304, %f303, %f362;
	st.global.f32 	[%rd42+-4], %f304;
	ld.global.f32 	%f305, [%rd42];
	div.rn.f32 	%f306, %f305, %f362;
	st.global.f32 	[%rd42], %f306;
	ld.global.f32 	%f307, [%rd42+4];
	div.rn.f32 	%f308, %f307, %f362;
	st.global.f32 	[%rd42+4], %f308;
	ld.global.f32 	%f309, [%rd42+8];
	div.rn.f32 	%f310, %f309, %f362;
	st.global.f32 	[%rd42+8], %f310;
	ld.global.f32 	%f311, [%rd42+12];
	div.rn.f32 	%f312, %f311, %f362;
	st.global.f32 	[%rd42+12], %f312;
	ld.global.f32 	%f313, [%rd42+16];
	div.rn.f32 	%f314, %f313, %f362;
	st.global.f32 	[%rd42+16], %f314;
	ld.global.f32 	%f315, [%rd42+20];
	div.rn.f32 	%f316, %f315, %f362;
	st.global.f32 	[%rd42+20], %f316;
	ld.global.f32 	%f317, [%rd42+24];
	div.rn.f32 	%f318, %f317, %f362;
	st.global.f32 	[%rd42+24], %f318;
	ld.global.f32 	%f319, [%rd42+28];
	div.rn.f32 	%f320, %f319, %f362;
	st.global.f32 	[%rd42+28], %f320;
	add.s32 	%r116, %r116, 16;
	add.s32 	%r115, %r115, 16;
	setp.ne.s32 	%p51, %r116, 0;
	@%p51 bra 	$L__BB2_30;
$L__BB2_31:
	setp.eq.s32 	%p52, %r32, 0;
	@%p52 bra 	$L__BB2_40;
	and.b32  	%r44, %r56, 7;
	setp.lt.u32 	%p53, %r32, 8;
	@%p53 bra 	$L__BB2_34;
	add.s32 	%r101, %r117, %r2;
	mul.wide.s32 	%rd43, %r101, 4;
	add.s64 	%rd44, %rd1, %rd43;
	ld.global.f32 	%f321, [%rd44];
	div.rn.f32 	%f322, %f321, %f362;
	st.global.f32 	[%rd44], %f322;
	ld.global.f32 	%f323, [%rd44+4];
	div.rn.f32 	%f324, %f323, %f362;
	st.global.f32 	[%rd44+4], %f324;
	ld.global.f32 	%f325, [%rd44+8];
	div.rn.f32 	%f326, %f325, %f362;
	st.global.f32 	[%rd44+8], %f326;
	ld.global.f32 	%f327, [%rd44+12];
	div.rn.f32 	%f328, %f327, %f362;
	st.global.f32 	[%rd44+12], %f328;
	ld.global.f32 	%f329, [%rd44+16];
	div.rn.f32 	%f330, %f329, %f362;
	st.global.f32 	[%rd44+16], %f330;
	ld.global.f32 	%f331, [%rd44+20];
	div.rn.f32 	%f332, %f331, %f362;
	st.global.f32 	[%rd44+20], %f332;
	ld.global.f32 	%f333, [%rd44+24];
	div.rn.f32 	%f334, %f333, %f362;
	st.global.f32 	[%rd44+24], %f334;
	ld.global.f32 	%f335, [%rd44+28];
	div.rn.f32 	%f336, %f335, %f362;
	st.global.f32 	[%rd44+28], %f336;
	add.s32 	%r117, %r117, 8;
$L__BB2_34:
	setp.eq.s32 	%p54, %r44, 0;
	@%p54 bra 	$L__BB2_40;
	and.b32  	%r47, %r56, 3;
	setp.lt.u32 	%p55, %r44, 4;
	@%p55 bra 	$L__BB2_37;
	add.s32 	%r102, %r117, %r2;
	mul.wide.s32 	%rd45, %r102, 4;
	add.s64 	%rd46, %rd1, %rd45;
	ld.global.f32 	%f337, [%rd46];
	div.rn.f32 	%f338, %f337, %f362;
	st.global.f32 	[%rd46], %f338;
	ld.global.f32 	%f339, [%rd46+4];
	div.rn.f32 	%f340, %f339, %f362;
	st.global.f32 	[%rd46+4], %f340;
	ld.global.f32 	%f341, [%rd46+8];
	div.rn.f32 	%f342, %f341, %f362;
	st.global.f32 	[%rd46+8], %f342;
	ld.global.f32 	%f343, [%rd46+12];
	div.rn.f32 	%f344, %f343, %f362;
	st.global.f32 	[%rd46+12], %f344;
	add.s32 	%r117, %r117, 4;
$L__BB2_37:
	setp.eq.s32 	%p56, %r47, 0;
	@%p56 bra 	$L__BB2_40;
	add.s32 	%r121, %r117, %r2;
	neg.s32 	%r120, %r47;
$L__BB2_39:
	.pragma "nounroll";
	mul.wide.s32 	%rd47, %r121, 4;
	add.s64 	%rd48, %rd1, %rd47;
	ld.global.f32 	%f345, [%rd48];
	div.rn.f32 	%f346, %f345, %f362;
	st.global.f32 	[%rd48], %f346;
	add.s32 	%r121, %r121, 1;
	add.s32 	%r120, %r120, 1;
	setp.ne.s32 	%p57, %r120, 0;
	@%p57 bra 	$L__BB2_39;
$L__BB2_40:
	ret;

}


// ===== COMPILED SASS (sm_100) =====

	.target	sm_100

	.elftype	@"ET_EXEC"


//--------------------- .note.nv.tkinfo           --------------------------
	.section	.note.nv.tkinfo,"",@"SHT_NOTE"
	.sectionflags	@"SHF_NOTE_NV_TKINFO"
	.tkinfo
        /*0018*/ 	.word	0x00000002
        /*0030*/ 	.string	""
        /*0030*/ 	.string	"ptxas"
        /*0030*/ 	.string	"Cuda compilation tools, release 13.0, V13.0.88"
        /*0030*/ 	.string	"Build cuda_13.0.r13.0/compiler.36424714_0"
        /*0030*/ 	.string	"-arch sm_100 -m 64 "



//--------------------- .note.nv.cuinfo           --------------------------
	.section	.note.nv.cuinfo,"",@"SHT_NOTE"
	.sectionflags	@"SHF_NOTE_NV_CUINFO"
        /*0018*/ 	.short	0x0002
        /*001a*/ 	.short	0x0064
        /*001c*/ 	.short	0x0082
	.zero		2


//--------------------- .nv.info                  --------------------------
	.section	.nv.info,"",@"SHT_CUDA_INFO"
	.align	4


	//----- nvinfo : EIATTR_REGCOUNT
	.align		4
        /*0000*/ 	.byte	0x04, 0x2f
        /*0002*/ 	.short	(.L_1 - .L_0)
	.align		4
.L_0:
        /*0004*/ 	.word	index@(_Z14linear_forwardPKfS0_S0_Pfii)
        /*0008*/ 	.word	0x00000020


	//----- nvinfo : EIATTR_FRAME_SIZE
	.align		4
.L_1:
        /*000c*/ 	.byte	0x04, 0x11
        /*000e*/ 	.short	(.L_3 - .L_2)
	.align		4
.L_2:
        /*0010*/ 	.word	index@(_Z14linear_forwardPKfS0_S0_Pfii)
        /*0014*/ 	.word	0x00000000


	//----- nvinfo : EIATTR_REGCOUNT
	.align		4
.L_3:
        /*0018*/ 	.byte	0x04, 0x2f
        /*001a*/ 	.short	(.L_5 - .L_4)
	.align		4
.L_4:
        /*001c*/ 	.word	index@(_Z12relu_forwardPKfPfi)
        /*0020*/ 	.word	0x0000000a


	//----- nvinfo : EIATTR_FRAME_SIZE
	.align		4
.L_5:
        /*0024*/ 	.byte	0x04, 0x11
        /*0026*/ 	.short	(.L_7 - .L_6)
	.align		4
.L_6:
        /*0028*/ 	.word	index@(_Z12relu_forwardPKfPfi)
        /*002c*/ 	.word	0x00000000


	//----- nvinfo : EIATTR_REGCOUNT
	.align		4
.L_7:
        /*0030*/ 	.byte	0x04, 0x2f
        /*0032*/ 	.short	(.L_9 - .L_8)
	.align		4
.L_8:
        /*0034*/ 	.word	index@(_Z15softmax_forwardPfS_ii)
        /*0038*/ 	.word	0x00000020


	//----- nvinfo : EIATTR_FRAME_SIZE
	.align		4
.L_9:
        /*003c*/ 	.byte	0x04, 0x11
        /*003e*/ 	.short	(.L_11 - .L_10)
	.align		4
.L_10:
        /*0040*/ 	.word	index@($__internal_0_$__cuda_sm3x_div_rn_noftz_f32_slowpath)
        /*0044*/ 	.word	0x00000000


	//----- nvinfo : EIATTR_FRAME_SIZE
	.align		4
.L_11:
        /*0048*/ 	.byte	0x04, 0x11
        /*004a*/ 	.short	(.L_13 - .L_12)
	.align		4
.L_12:
        /*004c*/ 	.word	index@(_Z15softmax_forwardPfS_ii)
        /*0050*/ 	.word	0x00000000


	//----- nvinfo : EIATTR_MIN_STACK_SIZE
	.align		4
.L_13:
        /*0054*/ 	.byte	0x04, 0x12
        /*0056*/ 	.short	(.L_15 - .L_14)
	.align		4
.L_14:
        /*0058*/ 	.word	index@(_Z15softmax_forwardPfS_ii)
        /*005c*/ 	.word	0x00000000


	//----- nvinfo : EIATTR_MIN_STACK_SIZE
	.align		4
.L_15:
        /*0060*/ 	.byte	0x04, 0x12
        /*0062*/ 	.short	(.L_17 - .L_16)
	.align		4
.L_16:
        /*0064*/ 	.word	index@(_Z12relu_forwardPKfPfi)
        /*0068*/ 	.word	0x00000000


	//----- nvinfo : EIATTR_MIN_STACK_SIZE
	.align		4
.L_17:
        /*006c*/ 	.byte	0x04, 0x12
        /*006e*/ 	.short	(.L_19 - .L_18)
	.align		4
.L_18:
        /*0070*/ 	.word	index@(_Z14linear_forwardPKfS0_S0_Pfii)
        /*0074*/ 	.word	0x00000000
.L_19:


//--------------------- .nv.compat                --------------------------
	.section	.nv.compat,"",@"SHT_CUDA_COMPAT_INFO"
	.align	4
        /*0000*/ 	.byte	0x02, 0x09, 0x00, 0x00, 0x02, 0x02, 0x01, 0x00, 0x02, 0x05, 0x05, 0x00, 0x03, 0x07, 0x01, 0x01
        /*0010*/ 	.byte	0x02, 0x03, 0x00, 0x00, 0x02, 0x06, 0x01, 0x00, 0x04, 0x0b, 0x08, 0x00, 0x01, 0x00, 0x00, 0x00
        /*0020*/ 	.byte	0x00, 0x00, 0x00, 0x00


//--------------------- .nv.info._Z15softmax_forwardPfS_ii --------------------------
	.section	.nv.info._Z15softmax_forwardPfS_ii,"",@"SHT_CUDA_INFO"
	.sectionflags	@""
	.align	4


	//----- nvinfo : EIATTR_CUDA_API_VERSION
	.align		4
        /*0000*/ 	.byte	0x04, 0x37
        /*0002*/ 	.short	(.L_21 - .L_20)
.L_20:
        /*0004*/ 	.word	0x00000082


	//----- nvinfo : EIATTR_KPARAM_INFO
	.align		4
.L_21:
        /*0008*/ 	.byte	0x04, 0x17
        /*000a*/ 	.short	(.L_23 - .L_22)
.L_22:
        /*000c*/ 	.word	0x00000000
        /*0010*/ 	.short	0x0003
        /*0012*/ 	.short	0x0014
        /*0014*/ 	.byte	0x00, 0xf0, 0x11, 0x00


	//----- nvinfo : EIATTR_KPARAM_INFO
	.align		4
.L_23:
        /*0018*/ 	.byte	0x04, 0x17
        /*001a*/ 	.short	(.L_25 - .L_24)
.L_24:
        /*001c*/ 	.word	0x00000000
        /*0020*/ 	.short	0x0002
        /*0022*/ 	.short	0x0010
        /*0024*/ 	.byte	0x00, 0xf0, 0x11, 0x00


	//----- nvinfo : EIATTR_KPARAM_INFO
	.align		4
.L_25:
        /*0028*/ 	.byte	0x04, 0x17
        /*002a*/ 	.short	(.L_27 - .L_26)
.L_26:
        /*002c*/ 	.word	0x00000000
        /*0030*/ 	.short	0x0001
        /*0032*/ 	.short	0x0008
        /*0034*/ 	.byte	0x00, 0xf5, 0x21, 0x00


	//----- nvinfo : EIATTR_KPARAM_INFO
	.align		4
.L_27:
        /*0038*/ 	.byte	0x04, 0x17
        /*003a*/ 	.short	(.L_29 - .L_28)
.L_28:
        /*003c*/ 	.word	0x00000000
        /*0040*/ 	.short	0x0000
        /*0042*/ 	.short	0x0000
        /*0044*/ 	.byte	0x00, 0xf5, 0x21, 0x00


	//----- nvinfo : EIATTR_SPARSE_MMA_MASK
	.align		4
.L_29:
        /*0048*/ 	.byte	0x03, 0x50
        /*004a*/ 	.short	0x0000


	//----- nvinfo : EIATTR_MAXREG_COUNT
	.align		4
        /*004c*/ 	.byte	0x03, 0x1b
        /*004e*/ 	.short	0x00ff


	//----- nvinfo : EIATTR_MERCURY_ISA_VERSION
	.align		4
        /*0050*/ 	.byte	0x03, 0x5f
        /*0052*/ 	.short	0x0101


	//----- nvinfo : EIATTR_VRC_CTA_INIT_COUNT
	.align		4
        /*0054*/ 	.byte	0x02, 0x4a
	.zero		1
	.zero		1


	//----- nvinfo : EIATTR_EXIT_INSTR_OFFSETS
	.align		4
        /*0058*/ 	.byte	0x04, 0x1c
        /*005a*/ 	.short	(.L_31 - .L_30)


	//   ....[0]....
.L_30:
        /*005c*/ 	.word	0x00000070


	//   ....[1]....
        /*0060*/ 	.word	0x00001840


	//   ....[2]....
        /*0064*/ 	.word	0x000028e0


	//   ....[3]....
        /*0068*/ 	.word	0x00003140


	//   ....[4]....
        /*006c*/ 	.word	0x000035c0


	//   ....[5]....
        /*0070*/ 	.word	0x00003740


	//----- nvinfo : EIATTR_CRS_STACK_SIZE
	.align		4
.L_31:
        /*0074*/ 	.byte	0x04, 0x1e
        /*0076*/ 	.short	(.L_33 - .L_32)
.L_32:
        /*0078*/ 	.word	0x00000000


	//----- nvinfo : EIATTR_CBANK_PARAM_SIZE
	.align		4
.L_33:
        /*007c*/ 	.byte	0x03, 0x19
        /*007e*/ 	.short	0x0018


	//----- nvinfo : EIATTR_PARAM_CBANK
	.align		4
        /*0080*/ 	.byte	0x04, 0x0a
        /*0082*/ 	.short	(.L_35 - .L_34)
	.align		4
.L_34:
        /*0084*/ 	.word	index@(.nv.constant0._Z15softmax_forwardPfS_ii)
        /*0088*/ 	.short	0x0380
        /*008a*/ 	.short	0x0018


	//----- nvinfo : EIATTR_SW_WAR
	.align		4
.L_35:
        /*008c*/ 	.byte	0x04, 0x36
        /*008e*/ 	.short	(.L_37 - .L_36)
.L_36:
        /*0090*/ 	.word	0x00000008
.L_37:


//--------------------- .nv.info._Z12relu_forwardPKfPfi --------------------------
	.section	.nv.info._Z12relu_forwardPKfPfi,"",@"SHT_CUDA_INFO"
	.sectionflags	@""
	.align	4


	//----- nvinfo : EIATTR_CUDA_API_VERSION
	.align		4
        /*0000*/ 	.byte	0x04, 0x37
        /*0002*/ 	.short	(.L_39 - .L_38)
.L_38:
        /*0004*/ 	.word	0x00000082


	//----- nvinfo : EIATTR_KPARAM_INFO
	.align		4
.L_39:
        /*0008*/ 	.byte	0x04, 0x17
        /*000a*/ 	.short	(.L_41 - .L_40)
.L_40:
        /*000c*/ 	.word	0x00000000
        /*0010*/ 	.short	0x0002
        /*0012*/ 	.short	0x0010
        /*0014*/ 	.byte	0x00, 0xf0, 0x11, 0x00


	//----- nvinfo : EIATTR_KPARAM_INFO
	.align		4
.L_41:
        /*0018*/ 	.byte	0x04, 0x17
        /*001a*/ 	.short	(.L_43 - .L_42)
.L_42:
        /*001c*/ 	.word	0x00000000
        /*0020*/ 	.short	0x0001
        /*0022*/ 	.short	0x0008
        /*0024*/ 	.byte	0x00, 0xf5, 0x21, 0x00


	//----- nvinfo : EIATTR_KPARAM_INFO
	.align		4
.L_43:
        /*0028*/ 	.byte	0x04, 0x17
        /*002a*/ 	.short	(.L_45 - .L_44)
.L_44:
        /*002c*/ 	.word	0x00000000
        /*0030*/ 	.short	0x0000
        /*0032*/ 	.short	0x0000
        /*0034*/ 	.byte	0x00, 0xf5, 0x21, 0x00


	//----- nvinfo : EIATTR_SPARSE_MMA_MASK
	.align		4
.L_45:
        /*0038*/ 	.byte	0x03, 0x50
        /*003a*/ 	.short	0x0000


	//----- nvinfo : EIATTR_MAXREG_COUNT
	.align		4
        /*003c*/ 	.byte	0x03, 0x1b
        /*003e*/ 	.short	0x00ff


	//----- nvinfo : EIATTR_MERCURY_ISA_VERSION
	.align		4
        /*0040*/ 	.byte	0x03, 0x5f
        /*0042*/ 	.short	0x0101


	//----- nvinfo : EIATTR_VRC_CTA_INIT_COUNT
	.align		4
        /*0044*/ 	.byte	0x02, 0x4a
	.zero		1
	.zero		1


	//----- nvinfo : EIATTR_EXIT_INSTR_OFFSETS
	.align		4
        /*0048*/ 	.byte	0x04, 0x1c
        /*004a*/ 	.short	(.L_47 - .L_46)


	//   ....[0]....
.L_46:
        /*004c*/ 	.word	0x00000070


	//   ....[1]....
        /*0050*/ 	.word	0x00000100


	//----- nvinfo : EIATTR_CBANK_PARAM_SIZE
	.align		4
.L_47:
        /*0054*/ 	.byte	0x03, 0x19
        /*0056*/ 	.short	0x0014


	//----- nvinfo : EIATTR_PARAM_CBANK
	.align		4
        /*0058*/ 	.byte	0x04, 0x0a
        /*005a*/ 	.short	(.L_49 - .L_48)
	.align		4
.L_48:
        /*005c*/ 	.word	index@(.nv.constant0._Z12relu_forwardPKfPfi)
        /*0060*/ 	.short	0x0380
        /*0062*/ 	.short	0x0014


	//----- nvinfo : EIATTR_SW_WAR
	.align		4
.L_49:
        /*0064*/ 	.byte	0x04, 0x36
        /*0066*/ 	.short	(.L_51 - .L_50)
.L_50:
        /*0068*/ 	.word	0x00000008
.L_51:


//--------------------- .nv.info._Z14linear_forwardPKfS0_S0_Pfii --------------------------
	.section	.nv.info._Z14linear_forwardPKfS0_S0_Pfii,"",@"SHT_CUDA_INFO"
	.sectionflags	@""
	.align	4


	//----- nvinfo : EIATTR_CUDA_API_VERSION
	.align		4
        /*0000*/ 	.byte	0x04, 0x37
        /*0002*/ 	.short	(.L_53 - .L_52)
.L_52:
        /*0004*/ 	.word	0x00000082


	//----- nvinfo : EIATTR_KPARAM_INFO
	.align		4
.L_53:
        /*0008*/ 	.byte	0x04, 0x17
        /*000a*/ 	.short	(.L_55 - .L_54)
.L_54:
        /*000c*/ 	.word	0x00000000
        /*0010*/ 	.short	0x0005
        /*0012*/ 	.short	0x0024
        /*0014*/ 	.byte	0x00, 0xf0, 0x11, 0x00


	//----- nvinfo : EIATTR_KPARAM_INFO
	.align		4
.L_55:
        /*0018*/ 	.byte	0x04, 0x17
        /*001a*/ 	.short	(.L_57 - .L_56)
.L_56:
        /*001c*/ 	.word	0x00000000
        /*0020*/ 	.short	0x0004
        /*0022*/ 	.short	0x0020
        /*0024*/ 	.byte	0x00, 0xf0, 0x11, 0x00


	//----- nvinfo : EIATTR_KPARAM_INFO
	.align		4
.L_57:
        /*0028*/ 	.byte	0x04, 0x17
        /*002a*/ 	.short	(.L_59 - .L_58)
.L_58:
        /*002c*/ 	.word	0x00000000
        /*0030*/ 	.short	0x0003
        /*0032*/ 	.short	0x0018
        /*0034*/ 	.byte	0x00, 0xf5, 0x21, 0x00


	//----- nvinfo : EIATTR_KPARAM_INFO
	.align		4
.L_59:
        /*0038*/ 	.byte	0x04, 0x17
        /*003a*/ 	.short	(.L_61 - .L_60)
.L_60:
        /*003c*/ 	.word	0x00000000
        /*0040*/ 	.short	0x0002
        /*0042*/ 	.short	0x0010
        /*0044*/ 	.byte	0x00, 0xf5, 0x21, 0x00


	//----- nvinfo : EIATTR_KPARAM_INFO
	.align		4
.L_61:
        /*0048*/ 	.byte	0x04, 0x17
        /*004a*/ 	.short	(.L_63 - .L_62)
.L_62:
        /*004c*/ 	.word	0x00000000
        /*0050*/ 	.short	0x0001
        /*0052*/ 	.short	0x0008
        /*0054*/ 	.byte	0x00, 0xf5, 0x21, 0x00


	//----- nvinfo : EIATTR_KPARAM_INFO
	.align		4
.L_63:
        /*0058*/ 	.byte	0x04, 0x17
        /*005a*/ 	.short	(.L_65 - .L_64)
.L_64:
        /*005c*/ 	.word	0x00000000
        /*0060*/ 	.short	0x0000
        /*0062*/ 	.short	0x0000
        /*0064*/ 	.byte	0x00, 0xf5, 0x21, 0x00


	//----- nvinfo : EIATTR_SPARSE_MMA_MASK
	.align		4
.L_65:
        /*0068*/ 	.byte	0x03, 0x50
        /*006a*/ 	.short	0x0000


	//----- nvinfo : EIATTR_MAXREG_COUNT
	.align		4
        /*006c*/ 	.byte	0x03, 0x1b
        /*006e*/ 	.short	0x00ff


	//----- nvinfo : EIATTR_MERCURY_ISA_VERSION
	.align		4
        /*0070*/ 	.byte	0x03, 0x5f
        /*0072*/ 	.short	0x0101


	//----- nvinfo : EIATTR_VRC_CTA_INIT_COUNT
	.align		4
        /*0074*/ 	.byte	0x02, 0x4a
	.zero		1
	.zero		1


	//----- nvinfo : EIATTR_EXIT_INSTR_OFFSETS
	.align		4
        /*0078*/ 	.byte	0x04, 0x1c
        /*007a*/ 	.short	(.L_67 - .L_66)


	//   ....[0]....
.L_66:
        /*007c*/ 	.word	0x000000c0


	//   ....[1]....
        /*0080*/ 	.word	0x00000920


	//----- nvinfo : EIATTR_CBANK_PARAM_SIZE
	.align		4
.L_67:
        /*0084*/ 	.byte	0x03, 0x19
        /*0086*/ 	.short	0x0028


	//----- nvinfo : EIATTR_PARAM_CBANK
	.align		4
        /*0088*/ 	.byte	0x04, 0x0a
        /*008a*/ 	.short	(.L_69 - .L_68)
	.align		4
.L_68:
        /*008c*/ 	.word	index@(.nv.constant0._Z14linear_forwardPKfS0_S0_Pfii)
        /*0090*/ 	.short	0x0380
        /*0092*/ 	.short	0x0028


	//----- nvinfo : EIATTR_SW_WAR
	.align		4
.L_69:
        /*0094*/ 	.byte	0x04, 0x36
        /*0096*/ 	.short	(.L_71 - .L_70)
.L_70:
        /*0098*/ 	.word	0x00000008
.L_71:


//--------------------- .nv.callgraph             --------------------------
	.section	.nv.callgraph,"",@"SHT_CUDA_CALLGRAPH"
	.align	4
	.sectionentsize	8
	.align		4
        /*0000*/ 	.word	0x00000000
	.align		4
        /*0004*/ 	.word	0xffffffff
	.align		4
        /*0008*/ 	.word	0x00000000
	.align		4
        /*000c*/ 	.word	0xfffffffe
	.align		4
        /*0010*/ 	.word	0x00000000
	.align		4
        /*0014*/ 	.word	0xfffffffd
	.align		4
        /*0018*/ 	.word	0x00000000
	.align		4
        /*001c*/ 	.word	0xfffffffc


//--------------------- .text._Z15softmax_forwardPfS_ii --------------------------
	.section	.text._Z15softmax_forwardPfS_ii,"ax",@progbits
	.align	128
        .global         _Z15softmax_forwardPfS_ii
        .type           _Z15softmax_forwardPfS_ii,@function
        .size           _Z15softmax_forwardPfS_ii,(.L_x_92 - _Z15softmax_forwardPfS_ii)
        .other          _Z15softmax_forwardPfS_ii,@"STO_CUDA_ENTRY STV_DEFAULT"
_Z15softmax_forwardPfS_ii:
.text._Z15softmax_forwardPfS_ii:
[----:B------:R-:W-:Y:S01]  /*0000*/  LDC R1, c[0x0][0x37c] ;  /* 0x0000df00ff017b82 */ /* 0x000fe20000000800 */
[----:B------:R-:W0:Y:S07]  /*0010*/  S2R R3, SR_TID.X ;  /* 0x0000000000037919 */ /* 0x000e2e0000002100 */
[----:B------:R-:W0:Y:S01]  /*0020*/  S2UR UR4, SR_CTAID.X ;  /* 0x00000000000479c3 */ /* 0x000e220000002500 */
[----:B------:R-:W1:Y:S07]  /*0030*/  LDCU UR5, c[0x0][0x390] ;  /* 0x00007200ff0577ac */ /* 0x000e6e0008000800 */
[----:B------:R-:W0:Y:S02]  /*0040*/  LDC R2, c[0x0][0x360] ;  /* 0x0000d800ff027b82 */ /* 0x000e240000000800 */
[----:B0-----:R-:W-:-:S05]  /*0050*/  IMAD R2, R2, UR4, R3 ;  /* 0x0000000402027c24 */ /* 0x001fca000f8e0203 */
[----:B-1----:R-:W-:-:S13]  /*0060*/  ISETP.GE.AND P0, PT, R2, UR5, PT ;  /* 0x0000000502007c0c */ /* 0x002fda000bf06270 */
[----:B------:R-:W-:Y:S05]  /*0070*/  @P0 EXIT ;  /* 0x000000000000094d */ /* 0x000fea0003800000 */
[----:B------:R-:W0:Y:S01]  /*0080*/  LDC.64 R4, c[0x0][0x380] ;  /* 0x0000e000ff047b82 */ /* 0x000e220000000a00 */
[----:B------:R-:W1:Y:S01]  /*0090*/  LDCU UR5, c[0x0][0x394] ;  /* 0x00007280ff0577ac */ /* 0x000e620008000800 */
[----:B------:R-:W2:Y:S01]  /*00a0*/  LDCU.64 UR10, c[0x0][0x358] ;  /* 0x00006b00ff0a77ac */ /* 0x000ea20008000a00 */
[----:B-1----:R-:W-:-:S04]  /*00b0*/  IMAD R2, R2, UR5, RZ ;  /* 0x0000000502027c24 */ /* 0x002fc8000f8e02ff */
[----:B0-----:R-:W-:-:S05]  /*00c0*/  IMAD.WIDE R4, R2, 0x4, R4 ;  /* 0x0000000402047825 */ /* 0x001fca00078e0204 */
[----:B--2---:R0:W5:Y:S01]  /*00d0*/  LDG.E R0, desc[UR10][R4.64] ;  /* 0x0000000a04007981 */ /* 0x004162000c1e1900 */
[----:B------:R-:W-:-:S09]  /*00e0*/  UISETP.GE.AND UP0, UPT, UR5, 0x2, UPT ;  /* 0x000000020500788c */ /* 0x000fd2000bf06270 */
[----:B0-----:R-:W-:Y:S05]  /*00f0*/  BRA.U !UP0, `(.L_x_0) ;  /* 0x0000000508fc7547 */ /* 0x001fea000b800000 */
[----:B------:R-:W-:Y:S01]  /*0100*/  UIADD3 UR4, UPT, UPT, UR5, -0x1, URZ ;  /* 0xffffffff05047890 */ /* 0x000fe2000fffe0ff */
[----:B------:R-:W-:Y:S01]  /*0110*/  HFMA2 R3, -RZ, RZ, 0, 5.9604644775390625e-08 ;  /* 0x00000001ff037431 */ /* 0x000fe200000001ff */
[----:B------:R-:W-:Y:S02]  /*0120*/  UIADD3 UR5, UPT, UPT, UR5, -0x2, URZ ;  /* 0xfffffffe05057890 */ /* 0x000fe4000fffe0ff */
[----:B------:R-:W-:Y:S02]  /*0130*/  ULOP3.LUT UR6, UR4, 0xf, URZ, 0xc0, !UPT ;  /* 0x0000000f04067892 */ /* 0x000fe4000f8ec0ff */
[----:B------:R-:W-:-:S09]  /*0140*/  UISETP.GE.U32.AND UP0, UPT, UR5, 0xf, UPT ;  /* 0x0000000f0500788c */ /* 0x000fd2000bf06070 */
[----:B------:R-:W-:Y:S05]  /*0150*/  BRA.U !UP0, `(.L_x_1) ;  /* 0x0000000108f07547 */ /* 0x000fea000b800000 */
[----:B------:R-:W-:Y:S01]  /*0160*/  IADD3 R6, P0, PT, R4, 0x20, RZ ;  /* 0x0000002004067810 */ /* 0x000fe20007f1e0ff */
[----:B------:R-:W-:Y:S01]  /*0170*/  ULOP3.LUT UR5, UR4, 0xfffffff0, URZ, 0xc0, !UPT ;  /* 0xfffffff004057892 */ /* 0x000fe2000f8ec0ff */
[----:B------:R-:W-:Y:S02]  /*0180*/  MOV R3, RZ ;  /* 0x000000ff00037202 */ /* 0x000fe40000000f00 */
[----:B------:R-:W-:Y:S01]  /*0190*/  IADD3.X R7, PT, PT, RZ, R5, RZ, P0, !PT ;  /* 0x00000005ff077210 */ /* 0x000fe200007fe4ff */
[----:B------:R-:W-:-:S12]  /*01a0*/  UIADD3 UR5, UPT, UPT, -UR5, URZ, URZ ;  /* 0x000000ff05057290 */ /* 0x000fd8000fffe1ff */
.L_x_2:
[----:B------:R-:W2:Y:S04]  /*01b0*/  LDG.E R17, desc[UR10][R6.64+-0x1c] ;  /* 0xffffe40a06117981 */ /* 0x000ea8000c1e1900 */
[----:B------:R-:W3:Y:S04]  /*01c0*/  LDG.E R19, desc[UR10][R6.64+-0x18] ;  /* 0xffffe80a06137981 */ /* 0x000ee8000c1e1900 */
[----:B------:R-:W4:Y:S04]  /*01d0*/  LDG.E R21, desc[UR10][R6.64+-0x14] ;  /* 0xffffec0a06157981 */ /* 0x000f28000c1e1900 */
        /* <DEDUP_REMOVED lines=12> */
[----:B------:R0:W4:Y:S01]  /*02a0*/  LDG.E R8, desc[UR10][R6.64+0x20] ;  /* 0x0000200a06087981 */ /* 0x000122000c1e1900 */
[----:B------:R-:W-:Y:S01]  /*02b0*/  UIADD3 UR5, UPT, UPT, UR5, 0x10, URZ ;  /* 0x0000001005057890 */ /* 0x000fe2000fffe0ff */
[----:B------:R-:W-:-:S03]  /*02c0*/  IADD3 R3, PT, PT, R3, 0x10, RZ ;  /* 0x0000001003037810 */ /* 0x000fc60007ffe0ff */
[----:B------:R-:W-:Y:S01]  /*02d0*/  UISETP.NE.AND UP0, UPT, UR5, URZ, UPT ;  /* 0x000000ff0500728c */ /* 0x000fe2000bf05270 */
[----:B0-----:R-:W-:-:S04]  /*02e0*/  IADD3 R6, P1, PT, R6, 0x40, RZ ;  /* 0x0000004006067810 */ /* 0x001fc80007f3e0ff */
[----:B------:R-:W-:Y:S02]  /*02f0*/  IADD3.X R7, PT, PT, RZ, R7, RZ, P1, !PT ;  /* 0x00000007ff077210 */ /* 0x000fe40000ffe4ff */
[----:B--2--5:R-:W-:-:S04]  /*0300*/  FSETP.GT.AND P0, PT, R17, R0, PT ;  /* 0x000000001100720b */ /* 0x024fc80003f04000 */
[----:B------:R-:W-:-:S04]  /*0310*/  FSEL R0, R17, R0, P0 ;  /* 0x0000000011007208 */ /* 0x000fc80000000000 */
[----:B---3--:R-:W-:-:S04]  /*0320*/  FSETP.GT.AND P0, PT, R19, R0, PT ;  /* 0x000000001300720b */ /* 0x008fc80003f04000 */
[----:B------:R-:W-:-:S04]  /*0330*/  FSEL R0, R19, R0, P0 ;  /* 0x0000000013007208 */ /* 0x000fc80000000000 */
[----:B----4-:R-:W-:-:S04]  /*0340*/  FSETP.GT.AND P0, PT, R21, R0, PT ;  /* 0x000000001500720b */ /* 0x010fc80003f04000 */
[----:B------:R-:W-:-:S04]  /*0350*/  FSEL R0, R21, R0, P0 ;  /* 0x0000000015007208 */ /* 0x000fc80000000000 */
[----:B------:R-:W-:-:S04]  /*0360*/  FSETP.GT.AND P0, PT, R23, R0, PT ;  /* 0x000000001700720b */ /* 0x000fc80003f04000 */
        /* <DEDUP_REMOVED lines=24> */
[----:B------:R-:W-:Y:S01]  /*04f0*/  FSEL R0, R8, R9, P0 ;  /* 0x0000000908007208 */ /* 0x000fe20000000000 */
[----:B------:R-:W-:Y:S08]  /*0500*/  BRA.U UP0, `(.L_x_2) ;  /* 0xfffffffd00287547 */ /* 0x000ff0000b83ffff */
[----:B------:R-:W-:-:S07]  /*0510*/  IADD3 R3, PT, PT, R3, 0x1, RZ ;  /* 0x0000000103037810 */ /* 0x000fce0007ffe0ff */
.L_x_1:
[----:B------:R-:W-:-:S09]  /*0520*/  UISETP.NE.AND UP0, UPT, UR6, URZ, UPT ;  /* 0x000000ff0600728c */ /* 0x000fd2000bf05270 */
[----:B------:R-:W-:Y:S05]  /*0530*/  BRA.U !UP0, `(.L_x_0) ;  /* 0x0000000108ec7547 */ /* 0x000fea000b800000 */
[----:B------:R-:W-:Y:S02]  /*0540*/  UISETP.GE.U32.AND UP0, UPT, UR6, 0x8, UPT ;  /* 0x000000080600788c */ /* 0x000fe4000bf06070 */
[----:B------:R-:W-:-:S04]  /*0550*/  ULOP3.LUT UR5, UR4, 0x7, URZ, 0xc0, !UPT ;  /* 0x0000000704057892 */ /* 0x000fc8000f8ec0ff */
[----:B------:R-:W-:-:S03]  /*0560*/  UISETP.NE.AND UP1, UPT, UR5, URZ, UPT ;  /* 0x000000ff0500728c */ /* 0x000fc6000bf25270 */
[----:B------:R-:W-:Y:S08]  /*0570*/  BRA.U !UP0, `(.L_x_3) ;  /* 0x0000000108687547 */ /* 0x000ff0000b800000 */
[----:B------:R-:W-:-:S05]  /*0580*/  IMAD.WIDE R6, R3, 0x4, R4 ;  /* 0x0000000403067825 */ /* 0x000fca00078e0204 */
[----:B------:R-:W2:Y:S04]  /*0590*/  LDG.E R9, desc[UR10][R6.64] ;  /* 0x0000000a06097981 */ /* 0x000ea8000c1e1900 */
[----:B------:R-:W3:Y:S04]  /*05a0*/  LDG.E R11, desc[UR10][R6.64+0x4] ;  /* 0x0000040a060b7981 */ /* 0x000ee8000c1e1900 */
[----:B------:R-:W4:Y:S04]  /*05b0*/  LDG.E R13, desc[UR10][R6.64+0x8] ;  /* 0x0000080a060d7981 */ /* 0x000f28000c1e1900 */
[----:B------:R-:W4:Y:S04]  /*05c0*/  LDG.E R15, desc[UR10][R6.64+0xc] ;  /* 0x00000c0a060f7981 */ /* 0x000f28000c1e1900 */
[----:B------:R-:W4:Y:S04]  /*05d0*/  LDG.E R17, desc[UR10][R6.64+0x10] ;  /* 0x0000100a06117981 */ /* 0x000f28000c1e1900 */
[----:B------:R-:W4:Y:S04]  /*05e0*/  LDG.E R19, desc[UR10][R6.64+0x14] ;  /* 0x0000140a06137981 */ /* 0x000f28000c1e1900 */
[----:B------:R-:W4:Y:S04]  /*05f0*/  LDG.E R21, desc[UR10][R6.64+0x18] ;  /* 0x0000180a06157981 */ /* 0x000f28000c1e1900 */
[----:B------:R-:W4:Y:S01]  /*0600*/  LDG.E R23, desc[UR10][R6.64+0x1c] ;  /* 0x00001c0a06177981 */ /* 0x000f22000c1e1900 */
[----:B------:R-:W-:-:S02]  /*0610*/  IADD3 R3, PT, PT, R3, 0x8, RZ ;  /* 0x0000000803037810 */ /* 0x000fc40007ffe0ff */
        /* <DEDUP_REMOVED lines=15> */
[----:B------:R-:W-:-:S09]  /*0710*/  FSEL R0, R23, R0, P0 ;  /* 0x0000000017007208 */ /* 0x000fd20000000000 */
.L_x_3:
        /* <DEDUP_REMOVED lines=18> */
[----:B------:R-:W-:-:S09]  /*0840*/  FSEL R0, R15, R0, P0 ;  /* 0x000000000f007208 */ /* 0x000fd20000000000 */
.L_x_4:
[----:B------:R-:W-:Y:S05]  /*0850*/  BRA.U !UP1, `(.L_x_0) ;  /* 0x0000000109247547 */ /* 0x000fea000b800000 */
[----:B------:R-:W-:-:S12]  /*0860*/  UIADD3 UR4, UPT, UPT, -UR4, URZ, URZ ;  /* 0x000000ff04047290 */ /* 0x000fd8000fffe1ff */
.L_x_5:
[----:B------:R-:W-:-:S06]  /*0870*/  IMAD.WIDE R6, R3, 0x4, R4 ;  /* 0x0000000403067825 */ /* 0x000fcc00078e0204 */
[----:B------:R-:W2:Y:S01]  /*0880*/  LDG.E R7, desc[UR10][R6.64] ;  /* 0x0000000a06077981 */ /* 0x000ea2000c1e1900 */
[----:B------:R-:W-:Y:S01]  /*0890*/  UIADD3 UR4, UPT, UPT, UR4, 0x1, URZ ;  /* 0x0000000104047890 */ /* 0x000fe2000fffe0ff */
[----:B------:R-:W-:-:S03]  /*08a0*/  IADD3 R3, PT, PT, R3, 0x1, RZ ;  /* 0x0000000103037810 */ /* 0x000fc60007ffe0ff */
[----:B------:R-:W-:Y:S01]  /*08b0*/  UISETP.NE.AND UP0, UPT, UR4, URZ, UPT ;  /* 0x000000ff0400728c */ /* 0x000fe2000bf05270 */
[----:B--2--5:R-:W-:-:S04]  /*08c0*/  FSETP.GT.AND P0, PT, R7, R0, PT ;  /* 0x000000000700720b */ /* 0x024fc80003f04000 */
[----:B------:R-:W-:-:S04]  /*08d0*/  FSEL R0, R7, R0, P0 ;  /* 0x0000000007007208 */ /* 0x000fc80000000000 */
[----:B------:R-:W-:Y:S05]  /*08e0*/  BRA.U UP0, `(.L_x_5) ;  /* 0xfffffffd00e07547 */ /* 0x000fea000b83ffff */
.L_x_0:
[----:B------:R-:W0:Y:S01]  /*08f0*/  LDCU UR4, c[0x0][0x394] ;  /* 0x00007280ff0477ac */ /* 0x000e220008000800 */
[----:B------:R-:W-:Y:S01]  /*0900*/  MOV R3, RZ ;  /* 0x000000ff00037202 */ /* 0x000fe20000000f00 */
[----:B0-----:R-:W-:-:S09]  /*0910*/  UISETP.GE.AND UP0, UPT, UR4, 0x1, UPT ;  /* 0x000000010400788c */ /* 0x001fd2000bf06270 */
[----:B------:R-:W-:Y:S05]  /*0920*/  BRA.U !UP0, `(.L_x_6) ;  /* 0x0000000d08bc7547 */ /* 0x000fea000b800000 */
[----:B------:R-:W-:Y:S01]  /*0930*/  UISETP.GE.U32.AND UP1, UPT, UR4, 0x8, UPT ;  /* 0x000000080400788c */ /* 0x000fe2000bf26070 */
[----:B------:R-:W-:Y:S01]  /*0940*/  HFMA2 R3, -RZ, RZ, 0, 0 ;  /* 0x00000000ff037431 */ /* 0x000fe200000001ff */
[----:B------:R-:W-:Y:S01]  /*0950*/  ULOP3.LUT UR8, UR4, 0x7, URZ, 0xc0, !UPT ;  /* 0x0000000704087892 */ /* 0x000fe2000f8ec0ff */
[----:B------:R-:W-:-:S03]  /*0960*/  MOV R11, RZ ;  /* 0x000000ff000b7202 */ /* 0x000fc60000000f00 */
[----:B------:R-:W-:-:S03]  /*0970*/  UISETP.NE.AND UP0, UPT, UR8, URZ, UPT ;  /* 0x000000ff0800728c */ /* 0x000fc6000bf05270 */
[----:B------:R-:W-:Y:S08]  /*0980*/  BRA.U !UP1, `(.L_x_7) ;  /* 0x0000000509d47547 */ /* 0x000ff0000b800000 */
[----:B------:R-:W0:Y:S01]  /*0990*/  LDCU.64 UR6, c[0x0][0x388] ;  /* 0x00007100ff0677ac */ /* 0x000e220008000a00 */
[----:B------:R-:W-:Y:S02]  /*09a0*/  IADD3 R6, P0, PT, R4, 0x10, RZ ;  /* 0x0000001004067810 */ /* 0x000fe40007f1e0ff */
[----:B------:R-:W-:Y:S01]  /*09b0*/  MOV R3, RZ ;  /* 0x000000ff00037202 */ /* 0x000fe20000000f00 */
[----:B------:R-:W-:Y:S01]  /*09c0*/  ULOP3.LUT UR4, UR4, 0x7ffffff8, URZ, 0xc0, !UPT ;  /* 0x7ffffff804047892 */ /* 0x000fe2000f8ec0ff */
[----:B------:R-:W-:Y:S02]  /*09d0*/  MOV R10, R2 ;  /* 0x00000002000a7202 */ /* 0x000fe40000000f00 */
[----:B------:R-:W-:Y:S01]  /*09e0*/  IADD3.X R7, PT, PT, RZ, R5, RZ, P0, !PT ;  /* 0x00000005ff077210 */ /* 0x000fe200007fe4ff */
[----:B------:R-:W-:Y:S02]  /*09f0*/  UIADD3 UR9, UPT, UPT, -UR4, URZ, URZ ;  /* 0x000000ff04097290 */ /* 0x000fe4000fffe1ff */
[----:B------:R-:W-:Y:S01]  /*0a00*/  MOV R11, UR4 ;  /* 0x00000004000b7c02 */ /* 0x000fe20008000f00 */
[----:B0-----:R-:W-:-:S04]  /*0a10*/  UIADD3 UR5, UP1, UPT, UR6, 0x10, URZ ;  /* 0x0000001006057890 */ /* 0x001fc8000ff3e0ff */
[----:B------:R-:W-:-:S12]  /*0a20*/  UIADD3.X UR6, UPT, UPT, URZ, UR7, URZ, UP1, !UPT ;  /* 0x00000007ff067290 */ /* 0x000fd80008ffe4ff */
.L_x_8:
[----:B-1----:R-:W2:Y:S01]  /*0a30*/  LDG.E R9, desc[UR10][R6.64+-0x10] ;  /* 0xfffff00a06097981 */ /* 0x002ea2000c1e1900 */
[----:B------:R-:W-:Y:S01]  /*0a40*/  HFMA2 R12, -RZ, RZ, 0.96630859375, -0.0022525787353515625 ;  /* 0x3bbb989dff0c7431 */ /* 0x000fe200000001ff */
[----:B------:R-:W-:Y:S01]  /*0a50*/  MOV R13, 0x437c0000 ;  /* 0x437c0000000d7802 */ /* 0x000fe20000000f00 */
[----:B--2--5:R-:W-:-:S04]  /*0a60*/  FADD R9, R9, -R0 ;  /* 0x8000000009097221 */ /* 0x024fc80000000000 */
[----:B------:R-:W-:-:S04]  /*0a70*/  FFMA.SAT R8, R9, R12, 0.5 ;  /* 0x3f00000009087423 */ /* 0x000fc8000000200c */
[----:B------:R-:W-:-:S04]  /*0a80*/  FFMA.RM R14, R8, R13, 12582913 ;  /* 0x4b400001080e7423 */ /* 0x000fc8000000400d */
[C---:B------:R-:W-:Y:S01]  /*0a90*/  FADD R8, R14.reuse, -12583039 ;  /* 0xcb40007f0e087421 */ /* 0x040fe20000000000 */
[----:B------:R-:W-:-:S03]  /*0aa0*/  SHF.L.U32 R14, R14, 0x17, RZ ;  /* 0x000000170e0e7819 */ /* 0x000fc600000006ff */
[----:B------:R-:W-:-:S04]  /*0ab0*/  FFMA R8, R9, 1.4426950216293334961, -R8 ;  /* 0x3fb8aa3b09087823 */ /* 0x000fc80000000808 */
[----:B------:R-:W-:Y:S01]  /*0ac0*/  FFMA R15, R9, 1.925963033500011079e-08, R8 ;  /* 0x32a57060090f7823 */ /* 0x000fe20000000008 */
[----:B------:R-:W-:Y:S02]  /*0ad0*/  MOV R8, UR5 ;  /* 0x0000000500087c02 */ /* 0x000fe40008000f00 */
[----:B------:R-:W-:-:S03]  /*0ae0*/  MOV R9, UR6 ;  /* 0x0000000600097c02 */ /* 0x000fc60008000f00 */
[----:B------:R-:W0:Y:S01]  /*0af0*/  MUFU.EX2 R15, R15 ;  /* 0x0000000f000f7308 */ /* 0x000e220000000800 */
[----:B------:R-:W-:-:S04]  /*0b00*/  IMAD.WIDE R8, R10, 0x4, R8 ;  /* 0x000000040a087825 */ /* 0x000fc800078e0208 */
[----:B0-----:R-:W-:-:S05]  /*0b10*/  FMUL R14, R14, R15 ;  /* 0x0000000f0e0e7220 */ /* 0x001fca0000400000 */
[----:B------:R0:W-:Y:S04]  /*0b20*/  STG.E desc[UR10][R8.64+-0x10], R14 ;  /* 0xfffff00e08007986 */ /* 0x0001e8000c10190a */
[----:B------:R-:W2:Y:S02]  /*0b30*/  LDG.E R17, desc[UR10][R6.64+-0xc] ;  /* 0xfffff40a06117981 */ /* 0x000ea4000c1e1900 */
[----:B--2---:R-:W-:-:S04]  /*0b40*/  FADD R17, R17, -R0 ;  /* 0x8000000011117221 */ /* 0x004fc80000000000 */
[----:B------:R-:W-:-:S04]  /*0b50*/  FFMA.SAT R16, R17, R12, 0.5 ;  /* 0x3f00000011107423 */ /* 0x000fc8000000200c */
[----:B------:R-:W-:-:S04]  /*0b60*/  FFMA.RM R16, R16, R13, 12582913 ;  /* 0x4b40000110107423 */ /* 0x000fc8000000400d */
[C---:B------:R-:W-:Y:S01]  /*0b70*/  FADD R18, R16.reuse, -12583039 ;  /* 0xcb40007f10127421 */ /* 0x040fe20000000000 */
[----:B------:R-:W-:-:S03]  /*0b80*/  SHF.L.U32 R15, R16, 0x17, RZ ;  /* 0x00000017100f7819 */ /* 0x000fc600000006ff */
[----:B------:R-:W-:-:S04]  /*0b90*/  FFMA R18, R17, 1.4426950216293334961, -R18 ;  /* 0x3fb8aa3b11127823 */ /* 0x000fc80000000812 */
[----:B------:R-:W-:-:S06]  /*0ba0*/  FFMA R18, R17, 1.925963033500011079e-08, R18 ;  /* 0x32a5706011127823 */ /* 0x000fcc0000000012 */
[----:B------:R-:W1:Y:S02]  /*0bb0*/  MUFU.EX2 R18, R18 ;  /* 0x0000001200127308 */ /* 0x000e640000000800 */
[----:B-1----:R-:W-:-:S05]  /*0bc0*/  FMUL R15, R15, R18 ;  /* 0x000000120f0f7220 */ /* 0x002fca0000400000 */
[----:B------:R1:W-:Y:S04]  /*0bd0*/  STG.E desc[UR10][R8.64+-0xc], R15 ;  /* 0xfffff40f08007986 */ /* 0x0003e8000c10190a */
[----:B------:R-:W2:Y:S02]  /*0be0*/  LDG.E R17, desc[UR10][R6.64+-0x8] ;  /* 0xfffff80a06117981 */ /* 0x000ea4000c1e1900 */
[----:B--2---:R-:W-:-:S04]  /*0bf0*/  FADD R17, R17, -R0 ;  /* 0x8000000011117221 */ /* 0x004fc80000000000 */
[----:B------:R-:W-:-:S04]  /*0c00*/  FFMA.SAT R16, R17, R12, 0.5 ;  /* 0x3f00000011107423 */ /* 0x000fc8000000200c */
[----:B------:R-:W-:-:S04]  /*0c10*/  FFMA.RM R16, R16, R13, 12582913 ;  /* 0x4b40000110107423 */ /* 0x000fc8000000400d */
[----:B------:R-:W-:-:S04]  /*0c20*/  FADD R20, R16, -12583039 ;  /* 0xcb40007f10147421 */ /* 0x000fc80000000000 */
[----:B------:R-:W-:-:S04]  /*0c30*/  FFMA R20, R17, 1.4426950216293334961, -R20 ;  /* 0x3fb8aa3b11147823 */ /* 0x000fc80000000814 */
[----:B------:R-:W-:Y:S01]  /*0c40*/  FFMA R20, R17, 1.925963033500011079e-08, R20 ;  /* 0x32a5706011147823 */ /* 0x000fe20000000014 */
[----:B------:R-:W-:-:S05]  /*0c50*/  SHF.L.U32 R17, R16, 0x17, RZ ;  /* 0x0000001710117819 */ /* 0x000fca00000006ff */
[----:B------:R-:W2:Y:S02]  /*0c60*/  MUFU.EX2 R20, R20 ;  /* 0x0000001400147308 */ /* 0x000ea40000000800 */
[----:B--2---:R-:W-:-:S05]  /*0c70*/  FMUL R17, R17, R20 ;  /* 0x0000001411117220 */ /* 0x004fca0000400000 */
        /* <DEDUP_REMOVED lines=45> */
[----:B------:R2:W3:Y:S01]  /*0f50*/  LDG.E R27, desc[UR10][R6.64+0xc] ;  /* 0x00000c0a061b7981 */ /* 0x0004e2000c1e1900 */
[----:B0-----:R-:W-:Y:S01]  /*0f60*/  FADD R14, R14, R3 ;  /* 0x000000030e0e7221 */ /* 0x001fe20000000000 */
[----:B------:R-:W-:Y:S01]  /*0f70*/  UIADD3 UR9, UPT, UPT, UR9, 0x8, URZ ;  /* 0x0000000809097890 */ /* 0x000fe2000fffe0ff */
[----:B------:R-:W-:Y:S02]  /*0f80*/  IADD3 R10, PT, PT, R10, 0x8, RZ ;  /* 0x000000080a0a7810 */ /* 0x000fe40007ffe0ff */
[----:B------:R-:W-:Y:S01]  /*0f90*/  FADD R14, R14, R15 ;  /* 0x0000000f0e0e7221 */ /* 0x000fe20000000000 */
[----:B------:R-:W-:-:S03]  /*0fa0*/  UISETP.NE.AND UP1, UPT, UR9, URZ, UPT ;  /* 0x000000ff0900728c */ /* 0x000fc6000bf25270 */
[----:B------:R-:W-:Y:S01]  /*0fb0*/  FADD R14, R14, R17 ;  /* 0x000000110e0e7221 */ /* 0x000fe20000000000 */
[----:B--2---:R-:W-:-:S03]  /*0fc0*/  IADD3 R6, P0, PT, R6, 0x20, RZ ;  /* 0x0000002006067810 */ /* 0x004fc60007f1e0ff */
[----:B------:R-:W-:Y:S01]  /*0fd0*/  FADD R14, R14, R19 ;  /* 0x000000130e0e7221 */ /* 0x000fe20000000000 */
[----:B------:R-:W-:-:S03]  /*0fe0*/  IADD3.X R7, PT, PT, RZ, R7, RZ, P0, !PT ;  /* 0x00000007ff077210 */ /* 0x000fc600007fe4ff */
[----:B------:R-:W-:-:S04]  /*0ff0*/  FADD R14, R14, R21 ;  /* 0x000000150e0e7221 */ /* 0x000fc80000000000 */
[----:B------:R-:W-:-:S04]  /*1000*/  FADD R14, R14, R23 ;  /* 0x000000170e0e7221 */ /* 0x000fc80000000000 */
[----:B------:R-:W-:Y:S01]  /*1010*/  FADD R14, R14, R25 ;  /* 0x000000190e0e7221 */ /* 0x000fe20000000000 */
[----:B---3--:R-:W-:-:S04]  /*1020*/  FADD R27, R27, -R0 ;  /* 0x800000001b1b7221 */ /* 0x008fc80000000000 */
[----:B------:R-:W-:-:S04]  /*1030*/  FFMA.SAT R12, R27, R12, 0.5 ;  /* 0x3f0000001b0c7423 */ /* 0x000fc8000000200c */
[----:B------:R-:W-:-:S04]  /*1040*/  FFMA.RM R12, R12, R13, 12582913 ;  /* 0x4b4000010c0c7423 */ /* 0x000fc8000000400d */
[C---:B------:R-:W-:Y:S01]  /*1050*/  FADD R16, R12.reuse, -12583039 ;  /* 0xcb40007f0c107421 */ /* 0x040fe20000000000 */
[----:B------:R-:W-:-:S03]  /*1060*/  SHF.L.U32 R12, R12, 0x17, RZ ;  /* 0x000000170c0c7819 */ /* 0x000fc600000006ff */
[----:B------:R-:W-:-:S04]  /*1070*/  FFMA R16, R27, 1.4426950216293334961, -R16 ;  /* 0x3fb8aa3b1b107823 */ /* 0x000fc80000000810 */
[----:B------:R-:W-:-:S04]  /*1080*/  FFMA R16, R27, 1.925963033500011079e-08, R16 ;  /* 0x32a570601b107823 */ /* 0x000fc80000000010 */
[----:B------:R-:W0:Y:S02]  /*1090*/  MUFU.EX2 R13, R16 ;  /* 0x00000010000d7308 */ /* 0x000e240000000800 */
[----:B0-----:R-:W-:-:S04]  /*10a0*/  FMUL R13, R12, R13 ;  /* 0x0000000d0c0d7220 */ /* 0x001fc80000400000 */
[----:B------:R-:W-:Y:S01]  /*10b0*/  FADD R3, R14, R13 ;  /* 0x0000000d0e037221 */ /* 0x000fe20000000000 */
[----:B------:R1:W-:Y:S01]  /*10c0*/  STG.E desc[UR10][R8.64+0xc], R13 ;  /* 0x00000c0d08007986 */ /* 0x0003e2000c10190a */
[----:B------:R-:W-:Y:S05]  /*10d0*/  BRA.U UP1, `(.L_x_8) ;  /* 0xfffffff901547547 */ /* 0x000fea000b83ffff */
.L_x_7:
[----:B------:R-:W-:Y:S05]  /*10e0*/  BRA.U !UP0, `(.L_x_6) ;  /* 0x0000000508cc7547 */ /* 0x000fea000b800000 */
[----:B------:R-:W0:Y:S01]  /*10f0*/  LDCU UR4, c[0x0][0x394] ;  /* 0x00007280ff0477ac */ /* 0x000e220008000800 */
[----:B------:R-:W-:Y:S02]  /*1100*/  UISETP.GE.U32.AND UP0, UPT, UR8, 0x4, UPT ;  /* 0x000000040800788c */ /* 0x000fe4000bf06070 */
[----:B0-----:R-:W-:-:S04]  /*1110*/  ULOP3.LUT UR5, UR4, 0x3, URZ, 0xc0, !UPT ;  /* 0x0000000304057892 */ /* 0x001fc8000f8ec0ff */
[----:B------:R-:W-:-:S03]  /*1120*/  UISETP.NE.AND UP1, UPT, UR5, URZ, UPT ;  /* 0x000000ff0500728c */ /* 0x000fc6000bf25270 */
[----:B------:R-:W-:Y:S08]  /*1130*/  BRA.U !UP0, `(.L_x_9) ;  /* 0x0000000108dc7547 */ /* 0x000ff0000b800000 */
[----:B------:R-:W-:-:S05]  /*1140*/  IMAD.WIDE.U32 R6, R11, 0x4, R4 ;  /* 0x000000040b067825 */ /* 0x000fca00078e0004 */
[----:B-1----:R-:W2:Y:S01]  /*1150*/  LDG.E R9, desc[UR10][R6.64] ;  /* 0x0000000a06097981 */ /* 0x002ea2000c1e1900 */
[----:B------:R-:W-:Y:S01]  /*1160*/  HFMA2 R10, -RZ, RZ, 0.96630859375, -0.0022525787353515625 ;  /* 0x3bbb989dff0a7431 */ /* 0x000fe200000001ff */
[----:B------:R-:W-:Y:S01]  /*1170*/  MOV R12, 0x437c0000 ;  /* 0x437c0000000c7802 */ /* 0x000fe20000000f00 */
[----:B--2--5:R-:W-:-:S04]  /*1180*/  FADD R13, R9, -R0 ;  /* 0x80000000090d7221 */ /* 0x024fc80000000000 */
[----:B------:R-:W-:-:S04]  /*1190*/  FFMA.SAT R9, R13, R10, 0.5 ;  /* 0x3f0000000d097423 */ /* 0x000fc8000000200a */
[----:B------:R-:W-:Y:S02]  /*11a0*/  FFMA.RM R14, R9, R12, 12582913 ;  /* 0x4b400001090e7423 */ /* 0x000fe4000000400c */
[----:B------:R-:W0:Y:S02]  /*11b0*/  LDC.64 R8, c[0x0][0x388] ;  /* 0x0000e200ff087b82 */ /* 0x000e240000000a00 */
[C---:B------:R-:W-:Y:S01]  /*11c0*/  FADD R16, R14.reuse, -12583039 ;  /* 0xcb40007f0e107421 */ /* 0x040fe20000000000 */
[----:B------:R-:W-:-:S03]  /*11d0*/  SHF.L.U32 R14, R14, 0x17, RZ ;  /* 0x000000170e0e7819 */ /* 0x000fc600000006ff */
[----:B------:R-:W-:-:S04]  /*11e0*/  FFMA R16, R13, 1.4426950216293334961, -R16 ;  /* 0x3fb8aa3b0d107823 */ /* 0x000fc80000000810 */
[----:B------:R-:W-:Y:S01]  /*11f0*/  FFMA R16, R13, 1.925963033500011079e-08, R16 ;  /* 0x32a570600d107823 */ /* 0x000fe20000000010 */
[----:B------:R-:W-:-:S03]  /*1200*/  IADD3 R13, PT, PT, R2, R11, RZ ;  /* 0x0000000b020d7210 */ /* 0x000fc60007ffe0ff */
[----:B------:R-:W1:Y:S02]  /*1210*/  MUFU.EX2 R15, R16 ;  /* 0x00000010000f7308 */ /* 0x000e640000000800 */
[----:B0-----:R-:W-:-:S04]  /*1220*/  IMAD.WIDE R8, R13, 0x4, R8 ;  /* 0x000000040d087825 */ /* 0x001fc800078e0208 */
        /* <DEDUP_REMOVED lines=10> */
[----:B------:R-:W1:Y:S02]  /*12d0*/  MUFU.EX2 R14, R14 ;  /* 0x0000000e000e7308 */ /* 0x000e640000000800 */
[----:B-1----:R-:W-:-:S05]  /*12e0*/  FMUL R15, R15, R14 ;  /* 0x0000000e0f0f7220 */ /* 0x002fca0000400000 */
        /* <DEDUP_REMOVED lines=12> */
[----:B------:R1:W2:Y:S01]  /*13b0*/  LDG.E R7, desc[UR10][R6.64+0xc] ;  /* 0x00000c0a06077981 */ /* 0x0002a2000c1e1900 */
[----:B------:R-:W-:Y:S01]  /*13c0*/  IADD3 R11, PT, PT, R11, 0x4, RZ ;  /* 0x000000040b0b7810 */ /* 0x000fe20007ffe0ff */
[----:B-1----:R-:W-:-:S04]  /*13d0*/  FADD R6, R3, R13 ;  /* 0x0000000d03067221 */ /* 0x002fc80000000000 */
[----:B------:R-:W-:-:S04]  /*13e0*/  FADD R6, R6, R15 ;  /* 0x0000000f06067221 */ /* 0x000fc80000000000 */
[----:B------:R-:W-:Y:S01]  /*13f0*/  FADD R6, R6, R19 ;  /* 0x0000001306067221 */ /* 0x000fe20000000000 */
        /* <DEDUP_REMOVED lines=8> */
[----:B-1----:R-:W-:-:S04]  /*1480*/  FMUL R21, R21, R10 ;  /* 0x0000000a15157220 */ /* 0x002fc80000400000 */
[----:B------:R-:W-:Y:S01]  /*1490*/  FADD R3, R6, R21 ;  /* 0x0000001506037221 */ /* 0x000fe20000000000 */
[----:B------:R0:W-:Y:S06]  /*14a0*/  STG.E desc[UR10][R8.64+0xc], R21 ;  /* 0x00000c1508007986 */ /* 0x0001ec000c10190a */
.L_x_9:
[----:B------:R-:W-:Y:S05]  /*14b0*/  BRA.U !UP1, `(.L_x_6) ;  /* 0x0000000109d87547 */ /* 0x000fea000b800000 */
[----:B------:R-:W-:Y:S02]  /*14c0*/  UISETP.NE.AND UP0, UPT, UR5, 0x1, UPT ;  /* 0x000000010500788c */ /* 0x000fe4000bf05270 */
[----:B------:R-:W-:-:S04]  /*14d0*/  ULOP3.LUT UR4, UR4, 0x1, URZ, 0xc0, !UPT ;  /* 0x0000000104047892 */ /* 0x000fc8000f8ec0ff */
[----:B------:R-:W-:-:S03]  /*14e0*/  UISETP.NE.U32.AND UP1, UPT, UR4, 0x1, UPT ;  /* 0x000000010400788c */ /* 0x000fc6000bf25070 */
[----:B------:R-:W-:Y:S08]  /*14f0*/  BRA.U !UP0, `(.L_x_10) ;  /* 0x00000001087c7547 */ /* 0x000ff0000b800000 */
[----:B------:R-:W-:-:S05]  /*1500*/  IMAD.WIDE.U32 R6, R11, 0x4, R4 ;  /* 0x000000040b067825 */ /* 0x000fca00078e0004 */
[----:B01----:R-:W2:Y:S01]  /*1510*/  LDG.E R9, desc[UR10][R6.64] ;  /* 0x0000000a06097981 */ /* 0x003ea2000c1e1900 */
[----:B------:R-:W-:Y:S01]  /*1520*/  HFMA2 R17, -RZ, RZ, 0.96630859375, -0.0022525787353515625 ;  /* 0x3bbb989dff117431 */ /* 0x000fe200000001ff */
[----:B------:R-:W-:Y:S02]  /*1530*/  MOV R19, 0x437c0000 ;  /* 0x437c000000137802 */ /* 0x000fe40000000f00 */
[----:B------:R-:W-:Y:S01]  /*1540*/  IADD3 R15, PT, PT, R2, R11, RZ ;  /* 0x0000000b020f7210 */ /* 0x000fe20007ffe0ff */
[----:B--2--5:R-:W-:-:S04]  /*1550*/  FADD R10, R9, -R0 ;  /* 0x80000000090a7221 */ /* 0x024fc80000000000 */
[----:B------:R-:W-:-:S04]  /*1560*/  FFMA.SAT R8, R10, R17, 0.5 ;  /* 0x3f0000000a087423 */ /* 0x000fc80000002011 */
[----:B------:R-:W-:Y:S02]  /*1570*/  FFMA.RM R12, R8, R19, 12582913 ;  /* 0x4b400001080c7423 */ /* 0x000fe40000004013 */
[----:B------:R-:W0:Y:S02]  /*1580*/  LDC.64 R8, c[0x0][0x388] ;  /* 0x0000e200ff087b82 */ /* 0x000e240000000a00 */
[C---:B------:R-:W-:Y:S01]  /*1590*/  FADD R13, R12.reuse, -12583039 ;  /* 0xcb40007f0c0d7421 */ /* 0x040fe20000000000 */
[----:B------:R-:W-:-:S03]  /*15a0*/  SHF.L.U32 R12, R12, 0x17, RZ ;  /* 0x000000170c0c7819 */ /* 0x000fc600000006ff */
[----:B------:R-:W-:-:S04]  /*15b0*/  FFMA R13, R10, 1.4426950216293334961, -R13 ;  /* 0x3fb8aa3b0a0d7823 */ /* 0x000fc8000000080d */
[----:B------:R-:W-:-:S06]  /*15c0*/  FFMA R13, R10, 1.925963033500011079e-08, R13 ;  /* 0x32a570600a0d7823 */ /* 0x000fcc000000000d */
[----:B------:R-:W1:Y:S01]  /*15d0*/  MUFU.EX2 R13, R13 ;  /* 0x0000000d000d7308 */ /* 0x000e620000000800 */
[----:B0-----:R-:W-:-:S04]  /*15e0*/  IMAD.WIDE R8, R15, 0x4, R8 ;  /* 0x000000040f087825 */ /* 0x001fc800078e0208 */
[----:B-1----:R-:W-:-:S05]  /*15f0*/  FMUL R12, R12, R13 ;  /* 0x0000000d0c0c7220 */ /* 0x002fca0000400000 */
[----:B------:R2:W-:Y:S04]  /*1600*/  STG.E desc[UR10][R8.64], R12 ;  /* 0x0000000c08007986 */ /* 0x0005e8000c10190a */
[----:B------:R-:W3:Y:S01]  /*1610*/  LDG.E R7, desc[UR10][R6.64+0x4] ;  /* 0x0000040a06077981 */ /* 0x000ee2000c1e1900 */
[----:B------:R-:W-:Y:S01]  /*1620*/  FADD R3, R3, R12 ;  /* 0x0000000c03037221 */ /* 0x000fe20000000000 */
[----:B------:R-:W-:Y:S01]  /*1630*/  IADD3 R11, PT, PT, R11, 0x2, RZ ;  /* 0x000000020b0b7810 */ /* 0x000fe20007ffe0ff */
[----:B---3--:R-:W-:-:S04]  /*1640*/  FADD R10, R7, -R0 ;  /* 0x80000000070a7221 */ /* 0x008fc80000000000 */
[----:B------:R-:W-:-:S04]  /*1650*/  FFMA.SAT R14, R10, R17, 0.5 ;  /* 0x3f0000000a0e7423 */ /* 0x000fc80000002011 */
[----:B------:R-:W-:-:S04]  /*1660*/  FFMA.RM R14, R14, R19, 12582913 ;  /* 0x4b4000010e0e7423 */ /* 0x000fc80000004013 */
[C---:B------:R-:W-:Y:S01]  /*1670*/  FADD R15, R14.reuse, -12583039 ;  /* 0xcb40007f0e0f7421 */ /* 0x040fe20000000000 */
[----:B------:R-:W-:-:S03]  /*1680*/  SHF.L.U32 R14, R14, 0x17, RZ ;  /* 0x000000170e0e7819 */ /* 0x000fc600000006ff */
[----:B------:R-:W-:-:S04]  /*1690*/  FFMA R15, R10, 1.4426950216293334961, -R15 ;  /* 0x3fb8aa3b0a0f7823 */ /* 0x000fc8000000080f */
[----:B------:R-:W-:-:S06]  /*16a0*/  FFMA R15, R10, 1.925963033500011079e-08, R15 ;  /* 0x32a570600a0f7823 */ /* 0x000fcc000000000f */
[----:B------:R-:W0:Y:S02]  /*16b0*/  MUFU.EX2 R15, R15 ;  /* 0x0000000f000f7308 */ /* 0x000e240000000800 */
[----:B0-----:R-:W-:-:S04]  /*16c0*/  FMUL R14, R14, R15 ;  /* 0x0000000f0e0e7220 */ /* 0x001fc80000400000 */
[----:B------:R-:W-:Y:S01]  /*16d0*/  FADD R3, R3, R14 ;  /* 0x0000000e03037221 */ /* 0x000fe20000000000 */
[----:B------:R2:W-:Y:S06]  /*16e0*/  STG.E desc[UR10][R8.64+0x4], R14 ;  /* 0x0000040e08007986 */ /* 0x0005ec000c10190a */
.L_x_10:
[----:B------:R-:W-:Y:S05]  /*16f0*/  BRA.U UP1, `(.L_x_6) ;  /* 0x0000000101487547 */ /* 0x000fea000b800000 */
[----:B------:R-:W-:-:S06]  /*1700*/  IMAD.WIDE.U32 R4, R11, 0x4, R4 ;  /* 0x000000040b047825 */ /* 0x000fcc00078e0004 */
[----:B------:R-:W3:Y:S01]  /*1710*/  LDG.E R5, desc[UR10][R4.64] ;  /* 0x0000000a04057981 */ /* 0x000ee2000c1e1900 */
[----:B------:R-:W-:Y:S01]  /*1720*/  HFMA2 R7, -RZ, RZ, 0.96630859375, -0.0022525787353515625 ;  /* 0x3bbb989dff077431 */ /* 0x000fe200000001ff */
[----:B012---:R-:W-:Y:S01]  /*1730*/  MOV R9, 0x437c0000 ;  /* 0x437c000000097802 */ /* 0x007fe20000000f00 */
[----:B---3-5:R-:W-:Y:S01]  /*1740*/  FADD R0, R5, -R0 ;  /* 0x8000000005007221 */ /* 0x028fe20000000000 */
[----:B------:R-:W-:-:S03]  /*1750*/  IADD3 R5, PT, PT, R2, R11, RZ ;  /* 0x0000000b02057210 */ /* 0x000fc60007ffe0ff */
        /* <DEDUP_REMOVED lines=9> */
[----:B-1----:R-:W-:-:S04]  /*17f0*/  FMUL R8, R8, R9 ;  /* 0x0000000908087220 */ /* 0x002fc80000400000 */
[----:B------:R-:W-:Y:S01]  /*1800*/  FADD R3, R3, R8 ;  /* 0x0000000803037221 */ /* 0x000fe20000000000 */
[----:B------:R3:W-:Y:S06]  /*1810*/  STG.E desc[UR10][R4.64], R8 ;  /* 0x0000000804007986 */ /* 0x0007ec000c10190a */
.L_x_6:
[----:B-----5:R-:W4:Y:S02]  /*1820*/  LDC R0, c[0x0][0x394] ;  /* 0x0000e500ff007b82 */ /* 0x020f240000000800 */
[----:B----4-:R-:W-:-:S13]  /*1830*/  ISETP.GE.AND P0, PT, R0, 0x1, PT ;  /* 0x000000010000780c */ /* 0x010fda0003f06270 */
[----:B------:R-:W-:Y:S05]  /*1840*/  @!P0 EXIT ;  /* 0x000000000000894d */ /* 0x000fea0003800000 */
[C---:B------:R-:W-:Y:S01]  /*1850*/  ISETP.GE.U32.AND P0, PT, R0.reuse, 0x10, PT ;  /* 0x000000100000780c */ /* 0x040fe20003f06070 */
[----:B------:R-:W-:Y:S01]  /*1860*/  HFMA2 R7, -RZ, RZ, 0, 0 ;  /* 0x00000000ff077431 */ /* 0x000fe200000001ff */
[----:B------:R-:W-:-:S11]  /*1870*/  LOP3.LUT R11, R0, 0xf, RZ, 0xc0, !PT ;  /* 0x0000000f000b7812 */ /* 0x000fd600078ec0ff */
[----:B------:R-:W-:Y:S05]  /*1880*/  @!P0 BRA `(.L_x_11) ;  /* 0x0000001000108947 */ /* 0x000fea0003800000 */
[----:B------:R-:W4:Y:S01]  /*1890*/  LDCU.64 UR4, c[0x0][0x388] ;  /* 0x00007100ff0477ac */ /* 0x000f220008000a00 */
[----:B------:R-:W-:Y:S02]  /*18a0*/  LOP3.LUT R7, R0, 0x7ffffff0, RZ, 0xc0, !PT ;  /* 0x7ffffff000077812 */ /* 0x000fe400078ec0ff */
[----:B------:R-:W-:Y:S02]  /*18b0*/  MOV R6, R2 ;  /* 0x0000000200067202 */ /* 0x000fe40000000f00 */
[----:B0123--:R-:W-:Y:S01]  /*18c0*/  IADD3 R8, PT, PT, -R7, RZ, RZ ;  /* 0x000000ff07087210 */ /* 0x00ffe20007ffe1ff */
[----:B----4-:R-:W-:-:S04]  /*18d0*/  UIADD3 UR4, UP0, UPT, UR4, 0x20, URZ ;  /* 0x0000002004047890 */ /* 0x010fc8000ff1e0ff */
[----:B------:R-:W-:-:S12]  /*18e0*/  UIADD3.X UR5, UPT, UPT, URZ, UR5, URZ, UP0, !UPT ;  /* 0x00000005ff057290 */ /* 0x000fd800087fe4ff */
.L_x_44:
[----:B----4-:R-:W-:Y:S02]  /*18f0*/  MOV R4, UR4 ;  /* 0x0000000400047c02 */ /* 0x010fe40008000f00 */
[----:B------:R-:W-:-:S03]  /*1900*/  MOV R5, UR5 ;  /* 0x0000000500057c02 */ /* 0x000fc60008000f00 */
[----:B------:R-:W-:-:S05]  /*1910*/  IMAD.WIDE R4, R6, 0x4, R4 ;  /* 0x0000000406047825 */ /* 0x000fca00078e0204 */
[----:B------:R-:W2:Y:S01]  /*1920*/  LDG.E R0, desc[UR10][R4.64+-0x20] ;  /* 0xffffe00a04007981 */ /* 0x000ea2000c1e1900 */
[----:B------:R-:W0:Y:S01]  /*1930*/  MUFU.RCP R10, R3 ;  /* 0x00000003000a7308 */ /* 0x000e220000001000 */
[----:B------:R-:W-:Y:S01]  /*1940*/  IADD3 R8, PT, PT, R8, 0x10, RZ ;  /* 0x0000001008087810 */ /* 0x000fe20007ffe0ff */
[----:B------:R-:W-:Y:S03]  /*1950*/  BSSY.RECONVERGENT B2, `(.L_x_12) ;  /* 0x000000b000027945 */ /* 0x000fe60003800200 */
[----:B------:R-:W-:Y:S01]  /*1960*/  ISETP.NE.AND P2, PT, R8, RZ, PT ;  /* 0x000000ff0800720c */ /* 0x000fe20003f45270 */
[----:B0-----:R-:W-:-:S04]  /*1970*/  FFMA R9, R10, -R3, 1 ;  /* 0x3f8000000a097423 */ /* 0x001fc80000000803 */
[----:B------:R-:W-:Y:S01]  /*1980*/  FFMA R9, R10, R9, R10 ;  /* 0x000000090a097223 */ /* 0x000fe2000000000a */
[----:B--2---:R-:W0:Y:S03]  /*1990*/  FCHK P0, R0, R3 ;  /* 0x0000000300007302 */ /* 0x004e260000000000 */
[----:B------:R-:W-:-:S04]  /*19a0*/  FFMA R10, R0, R9, RZ ;  /* 0x00000009000a7223 */ /* 0x000fc800000000ff */
[----:B------:R-:W-:-:S04]  /*19b0*/  FFMA R12, R10, -R3, R0 ;  /* 0x800000030a0c7223 */ /* 0x000fc80000000000 */
[----:B------:R-:W-:Y:S01]  /*19c0*/  FFMA R9, R9, R12, R10 ;  /* 0x0000000c09097223 */ /* 0x000fe2000000000a */
[----:B0-----:R-:W-:Y:S06]  /*19d0*/  @!P0 BRA `(.L_x_13) ;  /* 0x0000000000088947 */ /* 0x001fec0003800000 */
[----:B------:R-:W-:-:S07]  /*19e0*/  MOV R12, 0x1a00 ;  /* 0x00001a00000c7802 */ /* 0x000fce0000000f00 */
[----:B------:R-:W-:Y:S05]  /*19f0*/  CALL.REL.NOINC `($__internal_0_$__cuda_sm3x_div_rn_noftz_f32_slowpath) ;  /* 0x0000001c00547944 */ /* 0x000fea0003c00000 */
.L_x_13:
[----:B------:R-:W-:Y:S05]  /*1a00*/  BSYNC.RECONVERGENT B2 ;  /* 0x0000000000027941 */ /* 0x000fea0003800200 */
.L_x_12:
[----:B------:R-:W2:Y:S01]  /*1a10*/  LDG.E R15, desc[UR10][R4.64+-0x1c] ;  /* 0xffffe40a040f7981 */ /* 0x000ea2000c1e1900 */
[----:B------:R-:W0:Y:S01]  /*1a20*/  MUFU.RCP R0, R3 ;  /* 0x0000000300007308 */ /* 0x000e220000001000 */
[----:B------:R-:W-:Y:S02]  /*1a30*/  BSSY.RECONVERGENT B2, `(.L_x_14) ;  /* 0x000000d000027945 */ /* 0x000fe40003800200 */
[----:B------:R1:W-:Y:S01]  /*1a40*/  STG.E desc[UR10][R4.64+-0x20], R9 ;  /* 0xffffe00904007986 */ /* 0x0003e2000c10190a */
[----:B0-----:R-:W-:-:S04]  /*1a50*/  FFMA R13, R0, -R3, 1 ;  /* 0x3f800000000d7423 */ /* 0x001fc80000000803 */
[----:B------:R-:W-:Y:S01]  /*1a60*/  FFMA R0, R0, R13, R0 ;  /* 0x0000000d00007223 */ /* 0x000fe20000000000 */
[----:B--2---:R-:W0:Y:S03]  /*1a70*/  FCHK P0, R15, R3 ;  /* 0x000000030f007302 */ /* 0x004e260000000000 */
[----:B------:R-:W-:-:S04]  /*1a80*/  FFMA R10, R0, R15, RZ ;  /* 0x0000000f000a7223 */ /* 0x000fc800000000ff */
[----:B------:R-:W-:-:S04]  /*1a90*/  FFMA R13, R10, -R3, R15 ;  /* 0x800000030a0d7223 */ /* 0x000fc8000000000f */
[----:B------:R-:W-:Y:S01]  /*1aa0*/  FFMA R13, R0, R13, R10 ;  /* 0x0000000d000d7223 */ /* 0x000fe2000000000a */
[----:B01----:R-:W-:Y:S06]  /*1ab0*/  @!P0 BRA `(.L_x_15) ;  /* 0x0000000000108947 */ /* 0x003fec0003800000 */
[----:B------:R-:W-:Y:S02]  /*1ac0*/  MOV R0, R15 ;  /* 0x0000000f00007202 */ /* 0x000fe40000000f00 */
[----:B------:R-:W-:-:S07]  /*1ad0*/  MOV R12, 0x1af0 ;  /* 0x00001af0000c7802 */ /* 0x000fce0000000f00 */
[----:B------:R-:W-:Y:S05]  /*1ae0*/  CALL.REL.NOINC `($__internal_0_$__cuda_sm3x_div_rn_noftz_f32_slowpath) ;  /* 0x0000001c00187944 */ /* 0x000fea0003c00000 */
[----:B------:R-:W-:-:S07]  /*1af0*/  MOV R13, R9 ;  /* 0x00000009000d7202 */ /* 0x000fce0000000f00 */
.L_x_15:
[----:B------:R-:W-:Y:S05]  /*1b00*/  BSYNC.RECONVERGENT B2 ;  /* 0x0000000000027941 */ /* 0x000fea0003800200 */
.L_x_14:
        /* <DEDUP_REMOVED lines=14> */
.L_x_17:
[----:B------:R-:W-:Y:S05]  /*1bf0*/  BSYNC.RECONVERGENT B2 ;  /* 0x0000000000027941 */ /* 0x000fea0003800200 */
.L_x_16:
        /* <DEDUP_REMOVED lines=15> */
.L_x_19:
[----:B------:R-:W-:Y:S05]  /*1cf0*/  BSYNC.RECONVERGENT B2 ;  /* 0x0000000000027941 */ /* 0x000fea0003800200 */
.L_x_18:
        /* <DEDUP_REMOVED lines=14> */
.L_x_21:
[----:B------:R-:W-:Y:S05]  /*1de0*/  BSYNC.RECONVERGENT B2 ;  /* 0x0000000000027941 */ /* 0x000fea0003800200 */
.L_x_20:
        /* <DEDUP_REMOVED lines=15> */
.L_x_23:
[----:B------:R-:W-:Y:S05]  /*1ee0*/  BSYNC.RECONVERGENT B2 ;  /* 0x0000000000027941 */ /* 0x000fea0003800200 */
.L_x_22:
        /* <DEDUP_REMOVED lines=14> */
.L_x_25:
[----:B------:R-:W-:Y:S05]  /*1fd0*/  BSYNC.RECONVERGENT B2 ;  /* 0x0000000000027941 */ /* 0x000fea0003800200 */
.L_x_24:
        /* <DEDUP_REMOVED lines=15> */
.L_x_27:
[----:B------:R-:W-:Y:S05]  /*20d0*/  BSYNC.RECONVERGENT B2 ;  /* 0x0000000000027941 */ /* 0x000fea0003800200 */
.L_x_26:
        /* <DEDUP_REMOVED lines=14> */
.L_x_29:
[----:B------:R-:W-:Y:S05]  /*21c0*/  BSYNC.RECONVERGENT B2 ;  /* 0x0000000000027941 */ /* 0x000fea0003800200 */
.L_x_28:
        /* <DEDUP_REMOVED lines=15> */
.L_x_31:
[----:B------:R-:W-:Y:S05]  /*22c0*/  BSYNC.RECONVERGENT B2 ;  /* 0x0000000000027941 */ /* 0x000fea0003800200 */
.L_x_30:
        /* <DEDUP_REMOVED lines=14> */
.L_x_33:
[----:B------:R-:W-:Y:S05]  /*23b0*/  BSYNC.RECONVERGENT B2 ;  /* 0x0000000000027941 */ /* 0x000fea0003800200 */
.L_x_32:
        /* <DEDUP_REMOVED lines=15> */
.L_x_35:
[----:B------:R-:W-:Y:S05]  /*24b0*/  BSYNC.RECONVERGENT B2 ;  /* 0x0000000000027941 */ /* 0x000fea0003800200 */
.L_x_34:
        /* <DEDUP_REMOVED lines=14> */
.L_x_37:
[----:B------:R-:W-:Y:S05]  /*25a0*/  BSYNC.RECONVERGENT B2 ;  /* 0x0000000000027941 */ /* 0x000fea0003800200 */
.L_x_36:
        /* <DEDUP_REMOVED lines=15> */
.L_x_39:
[----:B------:R-:W-:Y:S05]  /*26a0*/  BSYNC.RECONVERGENT B2 ;  /* 0x0000000000027941 */ /* 0x000fea0003800200 */
.L_x_38:
        /* <DEDUP_REMOVED lines=14> */
.L_x_41:
[----:B------:R-:W-:Y:S05]  /*2790*/  BSYNC.RECONVERGENT B2 ;  /* 0x0000000000027941 */ /* 0x000fea0003800200 */
.L_x_40:
        /* <DEDUP_REMOVED lines=15> */
.L_x_43:
[----:B------:R-:W-:Y:S05]  /*2890*/  BSYNC.RECONVERGENT B2 ;  /* 0x0000000000027941 */ /* 0x000fea0003800200 */
.L_x_42:
[----:B------:R4:W-:Y:S01]  /*28a0*/  STG.E desc[UR10][R4.64+0x1c], R13 ;  /* 0x00001c0d04007986 */ /* 0x0009e2000c10190a */
[----:B------:R-:W-:Y:S01]  /*28b0*/  IADD3 R6, PT, PT, R6, 0x10, RZ ;  /* 0x0000001006067810 */ /* 0x000fe20007ffe0ff */
[----:B------:R-:W-:Y:S06]  /*28c0*/  @P2 BRA `(.L_x_44) ;  /* 0xfffffff000082947 */ /* 0x000fec000383ffff */
.L_x_11:
[----:B------:R-:W-:-:S13]  /*28d0*/  ISETP.NE.AND P0, PT, R11, RZ, PT ;  /* 0x000000ff0b00720c */ /* 0x000fda0003f05270 */
[----:B------:R-:W-:Y:S05]  /*28e0*/  @!P0 EXIT ;  /* 0x000000000000894d */ /* 0x000fea0003800000 */
[----:B------:R-:W5:Y:S01]  /*28f0*/  LDCU UR4, c[0x0][0x394] ;  /* 0x00007280ff0477ac */ /* 0x000f620008000800 */
[----:B------:R-:W-:Y:S01]  /*2900*/  ISETP.GE.U32.AND P0, PT, R11, 0x8, PT ;  /* 0x000000080b00780c */ /* 0x000fe20003f06070 */
[----:B-----5:R-:W-:-:S12]  /*2910*/  ULOP3.LUT UR4, UR4, 0x7, URZ, 0xc0, !UPT ;  /* 0x0000000704047892 */ /* 0x020fd8000f8ec0ff */
[----:B------:R-:W-:Y:S05]  /*2920*/  @!P0 BRA `(.L_x_45) ;  /* 0x0000000800008947 */ /* 0x000fea0003800000 */
[----:B---34-:R-:W3:Y:S01]  /*2930*/  LDC.64 R4, c[0x0][0x388] ;  /* 0x0000e200ff047b82 */ /* 0x018ee20000000a00 */
[----:B012---:R-:W-:-:S05]  /*2940*/  IADD3 R9, PT, PT, R2, R7, RZ ;  /* 0x0000000702097210 */ /* 0x007fca0007ffe0ff */
[----:B---3--:R-:W-:-:S05]  /*2950*/  IMAD.WIDE R4, R9, 0x4, R4 ;  /* 0x0000000409047825 */ /* 0x008fca00078e0204 */
[----:B------:R-:W2:Y:S01]  /*2960*/  LDG.E R11, desc[UR10][R4.64] ;  /* 0x0000000a040b7981 */ /* 0x000ea2000c1e1900 */
[----:B------:R-:W0:Y:S01]  /*2970*/  MUFU.RCP R0, R3 ;  /* 0x0000000300007308 */ /* 0x000e220000001000 */
[----:B------:R-:W-:Y:S01]  /*2980*/  BSSY.RECONVERGENT B2, `(.L_x_46) ;  /* 0x000000b000027945 */ /* 0x000fe20003800200 */
[----:B0-----:R-:W-:-:S04]  /*2990*/  FFMA R9, R0, -R3, 1 ;  /* 0x3f80000000097423 */ /* 0x001fc80000000803 */
[----:B------:R-:W-:Y:S02]  /*29a0*/  FFMA R0, R0, R9, R0 ;  /* 0x0000000900007223 */ /* 0x000fe40000000000 */
[----:B--2---:R-:W0:Y:S02]  /*29b0*/  FCHK P0, R11, R3 ;  /* 0x000000030b007302 */ /* 0x004e240000000000 */
[----:B------:R-:W-:-:S04]  /*29c0*/  FFMA R6, R0, R11, RZ ;  /* 0x0000000b00067223 */ /* 0x000fc800000000ff */
[----:B------:R-:W-:-:S04]  /*29d0*/  FFMA R9, R6, -R3, R11 ;  /* 0x8000000306097223 */ /* 0x000fc8000000000b */
[----:B------:R-:W-:Y:S01]  /*29e0*/  FFMA R9, R0, R9, R6 ;  /* 0x0000000900097223 */ /* 0x000fe20000000006 */
[----:B0-----:R-:W-:Y:S06]  /*29f0*/  @!P0 BRA `(.L_x_47) ;  /* 0x00000000000c8947 */ /* 0x001fec0003800000 */
[----:B------:R-:W-:Y:S02]  /*2a00*/  MOV R0, R11 ;  /* 0x0000000b00007202 */ /* 0x000fe40000000f00 */
[----:B------:R-:W-:-:S07]  /*2a10*/  MOV R12, 0x2a30 ;  /* 0x00002a30000c7802 */ /* 0x000fce0000000f00 */
[----:B------:R-:W-:Y:S05]  /*2a20*/  CALL.REL.NOINC `($__internal_0_$__cuda_sm3x_div_rn_noftz_f32_slowpath) ;  /* 0x0000000c00487944 */ /* 0x000fea0003c00000 */
.L_x_47:
[----:B------:R-:W-:Y:S05]  /*2a30*/  BSYNC.RECONVERGENT B2 ;  /* 0x0000000000027941 */ /* 0x000fea0003800200 */
.L_x_46:
        /* <DEDUP_REMOVED lines=15> */
.L_x_49:
[----:B------:R-:W-:Y:S05]  /*2b30*/  BSYNC.RECONVERGENT B2 ;  /* 0x0000000000027941 */ /* 0x000fea0003800200 */
.L_x_48:
        /* <DEDUP_REMOVED lines=14> */
.L_x_51:
[----:B------:R-:W-:Y:S05]  /*2c20*/  BSYNC.RECONVERGENT B2 ;  /* 0x0000000000027941 */ /* 0x000fea0003800200 */
.L_x_50:
        /* <DEDUP_REMOVED lines=15> */
.L_x_53:
[----:B------:R-:W-:Y:S05]  /*2d20*/  BSYNC.RECONVERGENT B2 ;  /* 0x0000000000027941 */ /* 0x000fea0003800200 */
.L_x_52:
        /* <DEDUP_REMOVED lines=14> */
.L_x_55:
[----:B------:R-:W-:Y:S05]  /*2e10*/  BSYNC.RECONVERGENT B2 ;  /* 0x0000000000027941 */ /* 0x000fea0003800200 */
.L_x_54:
        /* <DEDUP_REMOVED lines=15> */
.L_x_57:
[----:B------:R-:W-:Y:S05]  /*2f10*/  BSYNC.RECONVERGENT B2 ;  /* 0x0000000000027941 */ /* 0x000fea0003800200 */
.L_x_56:
        /* <DEDUP_REMOVED lines=14> */
.L_x_59:
[----:B------:R-:W-:Y:S05]  /*3000*/  BSYNC.RECONVERGENT B2 ;  /* 0x0000000000027941 */ /* 0x000fea0003800200 */
.L_x_58:
        /* <DEDUP_REMOVED lines=15> */
.L_x_61:
[----:B------:R-:W-:Y:S05]  /*3100*/  BSYNC.RECONVERGENT B2 ;  /* 0x0000000000027941 */ /* 0x000fea0003800200 */
.L_x_60:
[----:B------:R0:W-:Y:S01]  /*3110*/  STG.E desc[UR10][R4.64+0x1c], R11 ;  /* 0x00001c0b04007986 */ /* 0x0001e2000c10190a */
[----:B------:R-:W-:-:S07]  /*3120*/  IADD3 R7, PT, PT, R7, 0x8, RZ ;  /* 0x0000000807077810 */ /* 0x000fce0007ffe0ff */
.L_x_45:
[----:B------:R-:W-:-:S13]  /*3130*/  ISETP.NE.AND P0, PT, RZ, UR4, PT ;  /* 0x00000004ff007c0c */ /* 0x000fda000bf05270 */
[----:B------:R-:W-:Y:S05]  /*3140*/  @!P0 EXIT ;  /* 0x000000000000894d */ /* 0x000fea0003800000 */
[----:B------:R-:W5:Y:S01]  /*3150*/  LDCU UR5, c[0x0][0x394] ;  /* 0x00007280ff0577ac */ /* 0x000f620008000800 */
[----:B------:R-:W-:Y:S02]  /*3160*/  UISETP.GE.U32.AND UP0, UPT, UR4, 0x4, UPT ;  /* 0x000000040400788c */ /* 0x000fe4000bf06070 */
[----:B-----5:R-:W-:-:S07]  /*3170*/  ULOP3.LUT UR5, UR5, 0x3, URZ, 0xc0, !UPT ;  /* 0x0000000305057892 */ /* 0x020fce000f8ec0ff */
[----:B------:R-:W-:Y:S05]  /*3180*/  BRA.U !UP0, `(.L_x_62) ;  /* 0x0000000508087547 */ /* 0x000fea000b800000 */
[----:B0--34-:R-:W0:Y:S01]  /*3190*/  LDC.64 R4, c[0x0][0x388] ;  /* 0x0000e200ff047b82 */ /* 0x019e220000000a00 */
[----:B-12---:R-:W-:-:S05]  /*31a0*/  IADD3 R9, PT, PT, R2, R7, RZ ;  /* 0x0000000702097210 */ /* 0x006fca0007ffe0ff */
[----:B0-----:R-:W-:-:S05]  /*31b0*/  IMAD.WIDE R4, R9, 0x4, R4 ;  /* 0x0000000409047825 */ /* 0x001fca00078e0204 */
        /* <DEDUP_REMOVED lines=13> */
.L_x_64:
[----:B------:R-:W-:Y:S05]  /*3290*/  BSYNC.RECONVERGENT B2 ;  /* 0x0000000000027941 */ /* 0x000fea0003800200 */
.L_x_63:
        /* <DEDUP_REMOVED lines=15> */
.L_x_66:
[----:B------:R-:W-:Y:S05]  /*3390*/  BSYNC.RECONVERGENT B2 ;  /* 0x0000000000027941 */ /* 0x000fea0003800200 */
.L_x_65:
        /* <DEDUP_REMOVED lines=14> */
.L_x_68:
[----:B------:R-:W-:Y:S05]  /*3480*/  BSYNC.RECONVERGENT B2 ;  /* 0x0000000000027941 */ /* 0x000fea0003800200 */
.L_x_67:
        /* <DEDUP_REMOVED lines=15> */
.L_x_70:
[----:B------:R-:W-:Y:S05]  /*3580*/  BSYNC.RECONVERGENT B2 ;  /* 0x0000000000027941 */ /* 0x000fea0003800200 */
.L_x_69:
[----:B------:R0:W-:Y:S01]  /*3590*/  STG.E desc[UR10][R4.64+0xc], R11 ;  /* 0x00000c0b04007986 */ /* 0x0001e2000c10190a */
[----:B------:R-:W-:-:S07]  /*35a0*/  IADD3 R7, PT, PT, R7, 0x4, RZ ;  /* 0x0000000407077810 */ /* 0x000fce0007ffe0ff */
.L_x_62:
[----:B------:R-:W-:-:S13]  /*35b0*/  ISETP.NE.AND P0, PT, RZ, UR5, PT ;  /* 0x00000005ff007c0c */ /* 0x000fda000bf05270 */
[----:B------:R-:W-:Y:S05]  /*35c0*/  @!P0 EXIT ;  /* 0x000000000000894d */ /* 0x000fea0003800000 */
[----:B0--34-:R-:W0:Y:S01]  /*35d0*/  LDC.64 R4, c[0x0][0x388] ;  /* 0x0000e200ff047b82 */ /* 0x019e220000000a00 */
[----:B------:R-:W-:Y:S01]  /*35e0*/  IADD3 R11, PT, PT, R2, R7, RZ ;  /* 0x00000007020b7210 */ /* 0x000fe20007ffe0ff */
[----:B------:R-:W-:-:S12]  /*35f0*/  UIADD3 UR4, UPT, UPT, -UR5, URZ, URZ ;  /* 0x000000ff05047290 */ /* 0x000fd8000fffe1ff */
.L_x_73:
[----:B0--3--:R-:W-:-:S05]  /*3600*/  IMAD.WIDE R6, R11, 0x4, R4 ;  /* 0x000000040b067825 */ /* 0x009fca00078e0204 */
[----:B-1----:R-:W3:Y:S01]  /*3610*/  LDG.E R13, desc[UR10][R6.64] ;  /* 0x0000000a060d7981 */ /* 0x002ee2000c1e1900 */
[----:B------:R-:W2:Y:S01]  /*3620*/  MUFU.RCP R0, R3 ;  /* 0x0000000300007308 */ /* 0x000ea20000001000 */
[----:B------:R-:W-:Y:S01]  /*3630*/  UIADD3 UR4, UPT, UPT, UR4, 0x1, URZ ;  /* 0x0000000104047890 */ /* 0x000fe2000fffe0ff */
[----:B------:R-:W-:Y:S03]  /*3640*/  BSSY.RECONVERGENT B2, `(.L_x_71) ;  /* 0x000000c000027945 */ /* 0x000fe60003800200 */
[----:B------:R-:W-:Y:S01]  /*3650*/  UISETP.NE.AND UP0, UPT, UR4, URZ, UPT ;  /* 0x000000ff0400728c */ /* 0x000fe2000bf05270 */
[----:B--2---:R-:W-:-:S04]  /*3660*/  FFMA R9, R0, -R3, 1 ;  /* 0x3f80000000097423 */ /* 0x004fc80000000803 */
[----:B------:R-:W-:Y:S01]  /*3670*/  FFMA R0, R0, R9, R0 ;  /* 0x0000000900007223 */ /* 0x000fe20000000000 */
[----:B---3--:R-:W0:Y:S03]  /*3680*/  FCHK P0, R13, R3 ;  /* 0x000000030d007302 */ /* 0x008e260000000000 */
[----:B------:R-:W-:-:S04]  /*3690*/  FFMA R2, R0, R13, RZ ;  /* 0x0000000d00027223 */ /* 0x000fc800000000ff */
[----:B------:R-:W-:-:S04]  /*36a0*/  FFMA R9, R2, -R3, R13 ;  /* 0x8000000302097223 */ /* 0x000fc8000000000d */
[----:B------:R-:W-:Y:S01]  /*36b0*/  FFMA R9, R0, R9, R2 ;  /* 0x0000000900097223 */ /* 0x000fe20000000002 */
[----:B0-----:R-:W-:Y:S06]  /*36c0*/  @!P0 BRA `(.L_x_72) ;  /* 0x00000000000c8947 */ /* 0x001fec0003800000 */
[----:B------:R-:W-:Y:S02]  /*36d0*/  MOV R0, R13 ;  /* 0x0000000d00007202 */ /* 0x000fe40000000f00 */
[----:B------:R-:W-:-:S07]  /*36e0*/  MOV R12, 0x3700 ;  /* 0x00003700000c7802 */ /* 0x000fce0000000f00 */
[----:B------:R-:W-:Y:S05]  /*36f0*/  CALL.REL.NOINC `($__internal_0_$__cuda_sm3x_div_rn_noftz_f32_slowpath) ;  /* 0x0000000000147944 */ /* 0x000fea0003c00000 */
.L_x_72:
[----:B------:R-:W-:Y:S05]  /*3700*/  BSYNC.RECONVERGENT B2 ;  /* 0x0000000000027941 */ /* 0x000fea0003800200 */
.L_x_71:
[----:B------:R3:W-:Y:S01]  /*3710*/  STG.E desc[UR10][R6.64], R9 ;  /* 0x0000000906007986 */ /* 0x0007e2000c10190a */
[----:B------:R-:W-:Y:S01]  /*3720*/  IADD3 R11, PT, PT, R11, 0x1, RZ ;  /* 0x000000010b0b7810 */ /* 0x000fe20007ffe0ff */
[----:B------:R-:W-:Y:S06]  /*3730*/  BRA.U UP0, `(.L_x_73) ;  /* 0xfffffffd00b07547 */ /* 0x000fec000b83ffff */
[----:B------:R-:W-:Y:S05]  /*3740*/  EXIT ;  /* 0x000000000000794d */ /* 0x000fea0003800000 */
        .weak           $__internal_0_$__cuda_sm3x_div_rn_noftz_f32_slowpath
        .type           $__internal_0_$__cuda_sm3x_div_rn_noftz_f32_slowpath,@function
        .size           $__internal_0_$__cuda_sm3x_div_rn_noftz_f32_slowpath,(.L_x_92 - $__internal_0_$__cuda_sm3x_div_rn_noftz_f32_slowpath)
$__internal_0_$__cuda_sm3x_div_rn_noftz_f32_slowpath:
[----:B------:R-:W-:Y:S01]  /*3750*/  SHF.R.U32.HI R10, RZ, 0x17, R3 ;  /* 0x00000017ff0a7819 */ /* 0x000fe20000011603 */
[----:B------:R-:W-:Y:S01]  /*3760*/  BSSY.RECONVERGENT B0, `(.L_x_74) ;  /* 0x0000063000007945 */ /* 0x000fe20003800200 */
[----:B------:R-:W-:Y:S02]  /*3770*/  SHF.R.U32.HI R13, RZ, 0x17, R0 ;  /* 0x00000017ff0d7819 */ /* 0x000fe40000011600 */
[----:B------:R-:W-:Y:S02]  /*3780*/  LOP3.LUT R10, R10, 0xff, RZ, 0xc0, !PT ;  /* 0x000000ff0a0a7812 */ /* 0x000fe400078ec0ff */
[----:B------:R-:W-:Y:S02]  /*3790*/  LOP3.LUT R13, R13, 0xff, RZ, 0xc0, !PT ;  /* 0x000000ff0d0d7812 */ /* 0x000fe400078ec0ff */
[----:B------:R-:W-:Y:S02]  /*37a0*/  IADD3 R16, PT, PT, R10, -0x1, RZ ;  /* 0xffffffff0a107810 */ /* 0x000fe40007ffe0ff */
[----:B------:R-:W-:-:S02]  /*37b0*/  IADD3 R14, PT, PT, R13, -0x1, RZ ;  /* 0xffffffff0d0e7810 */ /* 0x000fc40007ffe0ff */
[----:B------:R-:W-:Y:S02]  /*37c0*/  ISETP.GT.U32.AND P0, PT, R16, 0xfd, PT ;  /* 0x000000fd1000780c */ /* 0x000fe40003f04070 */
[----:B------:R-:W-:Y:S02]  /*37d0*/  MOV R15, R3 ;  /* 0x00000003000f7202 */ /* 0x000fe40000000f00 */
[----:B------:R-:W-:-:S13]  /*37e0*/  ISETP.GT.U32.OR P0, PT, R14, 0xfd, P0 ;  /* 0x000000fd0e00780c */ /* 0x000fda0000704470 */
[----:B------:R-:W-:Y:S01]  /*37f0*/  @!P0 MOV R9, RZ ;  /* 0x000000ff00098202 */ /* 0x000fe20000000f00 */
[----:B------:R-:W-:Y:S06]  /*3800*/  @!P0 BRA `(.L_x_75) ;  /* 0x00000000005c8947 */ /* 0x000fec0003800000 */
[----:B------:R-:W-:Y:S02]  /*3810*/  FSETP.GTU.FTZ.AND P0, PT, |R0|, +INF , PT ;  /* 0x7f8000000000780b */ /* 0x000fe40003f1c200 */
[----:B------:R-:W-:-:S04]  /*3820*/  FSETP.GTU.FTZ.AND P1, PT, |R3|, +INF , PT ;  /* 0x7f8000000300780b */ /* 0x000fc80003f3c200 */
[----:B------:R-:W-:-:S13]  /*3830*/  PLOP3.LUT P0, PT, P0, P1, PT, 0xf8, 0x8f ;  /* 0x00000000008f781c */ /* 0x000fda0000703f70 */
[----:B------:R-:W-:Y:S05]  /*3840*/  @P0 BRA `(.L_x_76) ;  /* 0x00000004004c0947 */ /* 0x000fea0003800000 */
[----:B------:R-:W-:-:S13]  /*3850*/  LOP3.LUT P0, RZ, R15, 0x7fffffff, R0, 0xc8, !PT ;  /* 0x7fffffff0fff7812 */ /* 0x000fda000780c800 */
[----:B------:R-:W-:Y:S05]  /*3860*/  @!P0 BRA `(.L_x_77) ;  /* 0x00000004003c8947 */ /* 0x000fea0003800000 */
[C---:B------:R-:W-:Y:S02]  /*3870*/  FSETP.NEU.FTZ.AND P3, PT, |R0|.reuse, +INF , PT ;  /* 0x7f8000000000780b */ /* 0x040fe40003f7d200 */
[----:B------:R-:W-:Y:S02]  /*3880*/  FSETP.NEU.FTZ.AND P1, PT, |R3|, +INF , PT ;  /* 0x7f8000000300780b */ /* 0x000fe40003f3d200 */
[----:B------:R-:W-:-:S11]  /*3890*/  FSETP.NEU.FTZ.AND P0, PT, |R0|, +INF , PT ;  /* 0x7f8000000000780b */ /* 0x000fd60003f1d200 */
[----:B------:R-:W-:Y:S05]  /*38a0*/  @!P1 BRA !P3, `(.L_x_77) ;  /* 0x00000004002c9947 */ /* 0x000fea0005800000 */
[----:B------:R-:W-:-:S04]  /*38b0*/  LOP3.LUT P3, RZ, R0, 0x7fffffff, RZ, 0xc0, !PT ;  /* 0x7fffffff00ff7812 */ /* 0x000fc8000786c0ff */
[----:B------:R-:W-:-:S13]  /*38c0*/  PLOP3.LUT P1, PT, P1, P3, PT, 0x2f, 0xf2 ;  /* 0x0000000000f2781c */ /* 0x000fda0000f26577 */
[----:B------:R-:W-:Y:S05]  /*38d0*/  @P1 BRA `(.L_x_78) ;  /* 0x0000000400181947 */ /* 0x000fea0003800000 */
[----:B------:R-:W-:-:S04]  /*38e0*/  LOP3.LUT P1, RZ, R15, 0x7fffffff, RZ, 0xc0, !PT ;  /* 0x7fffffff0fff7812 */ /* 0x000fc8000782c0ff */
[----:B------:R-:W-:-:S13]  /*38f0*/  PLOP3.LUT P0, PT, P0, P1, PT, 0x2f, 0xf2 ;  /* 0x0000000000f2781c */ /* 0x000fda0000702577 */
[----:B------:R-:W-:Y:S05]  /*3900*/  @P0 BRA `(.L_x_79) ;  /* 0x0000000400000947 */ /* 0x000fea0003800000 */
[----:B------:R-:W-:Y:S02]  /*3910*/  ISETP.GE.AND P0, PT, R14, RZ, PT ;  /* 0x000000ff0e00720c */ /* 0x000fe40003f06270 */
[----:B------:R-:W-:-:S11]  /*3920*/  ISETP.GE.AND P1, PT, R16, RZ, PT ;  /* 0x000000ff1000720c */ /* 0x000fd60003f26270 */
[----:B------:R-:W-:Y:S01]  /*3930*/  @P0 MOV R9, RZ ;  /* 0x000000ff00090202 */ /* 0x000fe20000000f00 */
[----:B------:R-:W-:Y:S01]  /*3940*/  @!P0 FFMA R0, R0, 1.84467440737095516160e+19, RZ ;  /* 0x5f80000000008823 */ /* 0x000fe200000000ff */
[----:B------:R-:W-:Y:S01]  /*3950*/  @!P0 MOV R9, 0xffffffc0 ;  /* 0xffffffc000098802 */ /* 0x000fe20000000f00 */
[----:B------:R-:W-:-:S03]  /*3960*/  @!P1 FFMA R15, R3, 1.84467440737095516160e+19, RZ ;  /* 0x5f800000030f9823 */ /* 0x000fc600000000ff */
[----:B------:R-:W-:-:S07]  /*3970*/  @!P1 IADD3 R9, PT, PT, R9, 0x40, RZ ;  /* 0x0000004009099810 */ /* 0x000fce0007ffe0ff */
.L_x_75:
[----:B------:R-:W-:Y:S01]  /*3980*/  LEA R14, R10, 0xc0800000, 0x17 ;  /* 0xc08000000a0e7811 */ /* 0x000fe200078eb8ff */
[----:B------:R-:W-:Y:S01]  /*3990*/  BSSY.RECONVERGENT B1, `(.L_x_80) ;  /* 0x0000036000017945 */ /* 0x000fe20003800200 */
[----:B------:R-:W-:Y:S02]  /*39a0*/  IADD3 R13, PT, PT, R13, -0x7f, RZ ;  /* 0xffffff810d0d7810 */ /* 0x000fe40007ffe0ff */
[----:B------:R-:W-:-:S03]  /*39b0*/  IADD3 R16, PT, PT, -R14, R15, RZ ;  /* 0x0000000f0e107210 */ /* 0x000fc60007ffe1ff */
[C---:B------:R-:W-:Y:S01]  /*39c0*/  IMAD R0, R13.reuse, -0x800000, R0 ;  /* 0xff8000000d007824 */ /* 0x040fe200078e0200 */
[----:B------:R0:W1:Y:S01]  /*39d0*/  MUFU.RCP R14, R16 ;  /* 0x00000010000e7308 */ /* 0x0000620000001000 */
[----:B------:R-:W-:Y:S01]  /*39e0*/  FADD.FTZ R17, -R16, -RZ ;  /* 0x800000ff10117221 */ /* 0x000fe20000010100 */
[----:B0-----:R-:W-:-:S04]  /*39f0*/  IADD3 R16, PT, PT, R13, 0x7f, -R10 ;  /* 0x0000007f0d107810 */ /* 0x001fc80007ffe80a */
[----:B------:R-:W-:Y:S01]  /*3a00*/  IADD3 R9, PT, PT, R16, R9, RZ ;  /* 0x0000000910097210 */ /* 0x000fe20007ffe0ff */
[----:B-1----:R-:W-:-:S04]  /*3a10*/  FFMA R15, R14, R17, 1 ;  /* 0x3f8000000e0f7423 */ /* 0x002fc80000000011 */
[----:B------:R-:W-:-:S04]  /*3a20*/  FFMA R15, R14, R15, R14 ;  /* 0x0000000f0e0f7223 */ /* 0x000fc8000000000e */
[----:B------:R-:W-:-:S04]  /*3a30*/  FFMA R14, R0, R15, RZ ;  /* 0x0000000f000e7223 */ /* 0x000fc800000000ff */
[----:B------:R-:W-:-:S04]  /*3a40*/  FFMA R18, R17, R14, R0 ;  /* 0x0000000e11127223 */ /* 0x000fc80000000000 */
[----:B------:R-:W-:-:S04]  /*3a50*/  FFMA R14, R15, R18, R14 ;  /* 0x000000120f0e7223 */ /* 0x000fc8000000000e */
[----:B------:R-:W-:-:S04]  /*3a60*/  FFMA R17, R17, R14, R0 ;  /* 0x0000000e11117223 */ /* 0x000fc80000000000 */
[----:B------:R-:W-:-:S05]  /*3a70*/  FFMA R0, R15, R17, R14 ;  /* 0x000000110f007223 */ /* 0x000fca000000000e */
[----:B------:R-:W-:-:S04]  /*3a80*/  SHF.R.U32.HI R10, RZ, 0x17, R0 ;  /* 0x00000017ff0a7819 */ /* 0x000fc80000011600 */
[----:B------:R-:W-:-:S04]  /*3a90*/  LOP3.LUT R10, R10, 0xff, RZ, 0xc0, !PT ;  /* 0x000000ff0a0a7812 */ /* 0x000fc800078ec0ff */
[----:B------:R-:W-:-:S04]  /*3aa0*/  IADD3 R10, PT, PT, R10, R9, RZ ;  /* 0x000000090a0a7210 */ /* 0x000fc80007ffe0ff */
[----:B------:R-:W-:-:S04]  /*3ab0*/  IADD3 R13, PT, PT, R10, -0x1, RZ ;  /* 0xffffffff0a0d7810 */ /* 0x000fc80007ffe0ff */
[----:B------:R-:W-:-:S13]  /*3ac0*/  ISETP.GE.U32.AND P0, PT, R13, 0xfe, PT ;  /* 0x000000fe0d00780c */ /* 0x000fda0003f06070 */
[----:B------:R-:W-:Y:S05]  /*3ad0*/  @!P0 BRA `(.L_x_81) ;  /* 0x0000000000808947 */ /* 0x000fea0003800000 */
[----:B------:R-:W-:-:S13]  /*3ae0*/  ISETP.GT.AND P0, PT, R10, 0xfe, PT ;  /* 0x000000fe0a00780c */ /* 0x000fda0003f04270 */
[----:B------:R-:W-:Y:S05]  /*3af0*/  @P0 BRA `(.L_x_82) ;  /* 0x00000000006c0947 */ /* 0x000fea0003800000 */
[----:B------:R-:W-:-:S13]  /*3b00*/  ISETP.GE.AND P0, PT, R10, 0x1, PT ;  /* 0x000000010a00780c */ /* 0x000fda0003f06270 */
[----:B------:R-:W-:Y:S05]  /*3b10*/  @P0 BRA `(.L_x_83) ;  /* 0x0000000000740947 */ /* 0x000fea0003800000 */
[----:B------:R-:W-:Y:S02]  /*3b20*/  ISETP.GE.AND P0, PT, R10, -0x18, PT ;  /* 0xffffffe80a00780c */ /* 0x000fe40003f06270 */
[----:B------:R-:W-:-:S11]  /*3b30*/  LOP3.LUT R0, R0, 0x80000000, RZ, 0xc0, !PT ;  /* 0x8000000000007812 */ /* 0x000fd600078ec0ff */
[----:B------:R-:W-:Y:S05]  /*3b40*/  @!P0 BRA `(.L_x_83) ;  /* 0x0000000000688947 */ /* 0x000fea0003800000 */
[-CC-:B------:R-:W-:Y:S01]  /*3b50*/  FFMA.RZ R9, R15, R17.reuse, R14.reuse ;  /* 0x000000110f097223 */ /* 0x180fe2000000c00e */
[C---:B------:R-:W-:Y:S02]  /*3b60*/  IADD3 R16, PT, PT, R10.reuse, 0x20, RZ ;  /* 0x000000200a107810 */ /* 0x040fe40007ffe0ff */
[C---:B------:R-:W-:Y:S02]  /*3b70*/  ISETP.NE.AND P3, PT, R10.reuse, RZ, PT ;  /* 0x000000ff0a00720c */ /* 0x040fe40003f65270 */
[----:B------:R-:W-:Y:S01]  /*3b80*/  LOP3.LUT R13, R9, 0x7fffff, RZ, 0xc0, !PT ;  /* 0x007fffff090d7812 */ /* 0x000fe200078ec0ff */
[CCC-:B------:R-:W-:Y:S01]  /*3b90*/  FFMA.RP R9, R15.reuse, R17.reuse, R14.reuse ;  /* 0x000000110f097223 */ /* 0x1c0fe2000000800e */
[----:B------:R-:W-:Y:S01]  /*3ba0*/  FFMA.RM R14, R15, R17, R14 ;  /* 0x000000110f0e7223 */ /* 0x000fe2000000400e */
[----:B------:R-:W-:Y:S02]  /*3bb0*/  ISETP.NE.AND P1, PT, R10, RZ, PT ;  /* 0x000000ff0a00720c */ /* 0x000fe40003f25270 */
[----:B------:R-:W-:-:S02]  /*3bc0*/  LOP3.LUT R13, R13, 0x800000, RZ, 0xfc, !PT ;  /* 0x008000000d0d7812 */ /* 0x000fc400078efcff */
[----:B------:R-:W-:Y:S02]  /*3bd0*/  IADD3 R10, PT, PT, -R10, RZ, RZ ;  /* 0x000000ff0a0a7210 */ /* 0x000fe40007ffe1ff */
[----:B------:R-:W-:Y:S02]  /*3be0*/  SHF.L.U32 R16, R13, R16, RZ ;  /* 0x000000100d107219 */ /* 0x000fe400000006ff */
[----:B------:R-:W-:Y:S02]  /*3bf0*/  FSETP.NEU.FTZ.AND P0, PT, R9, R14, PT ;  /* 0x0000000e0900720b */ /* 0x000fe40003f1d000 */
[----:B------:R-:W-:Y:S02]  /*3c00*/  SEL R10, R10, RZ, P3 ;  /* 0x000000ff0a0a7207 */ /* 0x000fe40001800000 */
[----:B------:R-:W-:Y:S02]  /*3c10*/  ISETP.NE.AND P1, PT, R16, RZ, P1 ;  /* 0x000000ff1000720c */ /* 0x000fe40000f25270 */
[----:B------:R-:W-:-:S02]  /*3c20*/  SHF.R.U32.HI R10, RZ, R10, R13 ;  /* 0x0000000aff0a7219 */ /* 0x000fc4000001160d */
[----:B------:R-:W-:Y:S02]  /*3c30*/  PLOP3.LUT P0, PT, P0, P1, PT, 0xf8, 0x8f ;  /* 0x00000000008f781c */ /* 0x000fe40000703f70 */
[----:B------:R-:W-:Y:S02]  /*3c40*/  SHF.R.U32.HI R14, RZ, 0x1, R10 ;  /* 0x00000001ff0e7819 */ /* 0x000fe4000001160a */
[----:B------:R-:W-:-:S04]  /*3c50*/  SEL R9, RZ, 0x1, !P0 ;  /* 0x00000001ff097807 */ /* 0x000fc80004000000 */
[----:B------:R-:W-:-:S04]  /*3c60*/  LOP3.LUT R9, R9, 0x1, R14, 0xf8, !PT ;  /* 0x0000000109097812 */ /* 0x000fc800078ef80e */
[----:B------:R-:W-:-:S04]  /*3c70*/  LOP3.LUT R9, R9, R10, RZ, 0xc0, !PT ;  /* 0x0000000a09097212 */ /* 0x000fc800078ec0ff */
[----:B------:R-:W-:-:S04]  /*3c80*/  IADD3 R9, PT, PT, R14, R9, RZ ;  /* 0x000000090e097210 */ /* 0x000fc80007ffe0ff */
[----:B------:R-:W-:Y:S01]  /*3c90*/  LOP3.LUT R0, R9, R0, RZ, 0xfc, !PT ;  /* 0x0000000009007212 */ /* 0x000fe200078efcff */
[----:B------:R-:W-:Y:S06]  /*3ca0*/  BRA `(.L_x_83) ;  /* 0x0000000000107947 */ /* 0x000fec0003800000 */
.L_x_82:
[----:B------:R-:W-:-:S04]  /*3cb0*/  LOP3.LUT R0, R0, 0x80000000, RZ, 0xc0, !PT ;  /* 0x8000000000007812 */ /* 0x000fc800078ec0ff */
[----:B------:R-:W-:Y:S01]  /*3cc0*/  LOP3.LUT R0, R0, 0x7f800000, RZ, 0xfc, !PT ;  /* 0x7f80000000007812 */ /* 0x000fe200078efcff */
[----:B------:R-:W-:Y:S06]  /*3cd0*/  BRA `(.L_x_83) ;  /* 0x0000000000047947 */ /* 0x000fec0003800000 */
.L_x_81:
[----:B------:R-:W-:-:S07]  /*3ce0*/  LEA R0, R9, R0, 0x17 ;  /* 0x0000000009007211 */ /* 0x000fce00078eb8ff */
.L_x_83:
[----:B------:R-:W-:Y:S05]  /*3cf0*/  BSYNC.RECONVERGENT B1 ;  /* 0x0000000000017941 */ /* 0x000fea0003800200 */
.L_x_80:
[----:B------:R-:W-:Y:S05]  /*3d00*/  BRA `(.L_x_84) ;  /* 0x0000000000207947 */ /* 0x000fea0003800000 */
.L_x_79:
[----:B------:R-:W-:-:S04]  /*3d10*/  LOP3.LUT R0, R15, 0x80000000, R0, 0x48, !PT ;  /* 0x800000000f007812 */ /* 0x000fc800078e4800 */
[----:B------:R-:W-:Y:S01]  /*3d20*/  LOP3.LUT R0, R0, 0x7f800000, RZ, 0xfc, !PT ;  /* 0x7f80000000007812 */ /* 0x000fe200078efcff */
[----:B------:R-:W-:Y:S06]  /*3d30*/  BRA `(.L_x_84) ;  /* 0x0000000000147947 */ /* 0x000fec0003800000 */
.L_x_78:
[----:B------:R-:W-:Y:S01]  /*3d40*/  LOP3.LUT R0, R15, 0x80000000, R0, 0x48, !PT ;  /* 0x800000000f007812 */ /* 0x000fe200078e4800 */
[----:B------:R-:W-:Y:S06]  /*3d50*/  BRA `(.L_x_84) ;  /* 0x00000000000c7947 */ /* 0x000fec0003800000 */
.L_x_77:
[----:B------:R-:W0:Y:S01]  /*3d60*/  MUFU.RSQ R0, -QNAN ;  /* 0xffc0000000007908 */ /* 0x000e220000001400 */
[----:B------:R-:W-:Y:S05]  /*3d70*/  BRA `(.L_x_84) ;  /* 0x0000000000047947 */ /* 0x000fea0003800000 */
.L_x_76:
[----:B------:R-:W-:-:S07]  /*3d80*/  FADD.FTZ R0, R0, R3 ;  /* 0x0000000300007221 */ /* 0x000fce0000010000 */
.L_x_84:
[----:B------:R-:W-:Y:S05]  /*3d90*/  BSYNC.RECONVERGENT B0 ;  /* 0x0000000000007941 */ /* 0x000fea0003800200 */
.L_x_74:
[----:B------:R-:W-:Y:S01]  /*3da0*/  HFMA2 R13, -RZ, RZ, 0, 0 ;  /* 0x00000000ff0d7431 */ /* 0x000fe200000001ff */
[----:B0-----:R-:W-:-:S03]  /*3db0*/  MOV R9, R0 ;  /* 0x0000000000097202 */ /* 0x001fc60000000f00 */
[----:B------:R-:W-:Y:S05]  /*3dc0*/  RET.REL.NODEC R12 `(_Z15softmax_forwardPfS_ii) ;  /* 0xffffffc00c8c7950 */ /* 0x000fea0003c3ffff */
.L_x_85:
[----:B------:R-:W-:-:S00]  /*3dd0*/  BRA `(.L_x_85) ;  /* 0xfffffffc00fc7947 */ /* 0x000fc0000383ffff */
[----:B------:R-:W-:-:S00]  /*3de0*/  NOP ;  /* 0x0000000000007918 */ /* 0x000fc00000000000 */
        /* <DEDUP_REMOVED lines=9> */
.L_x_92:


//--------------------- .text._Z12relu_forwardPKfPfi --------------------------
	.section	.text._Z12relu_forwardPKfPfi,"ax",@progbits
	.align	128
        .global         _Z12relu_forwardPKfPfi
        .type           _Z12relu_forwardPKfPfi,@function
        .size           _Z12relu_forwardPKfPfi,(.L_x_94 - _Z12relu_forwardPKfPfi)
        .other          _Z12relu_forwardPKfPfi,@"STO_CUDA_ENTRY STV_DEFAULT"
_Z12relu_forwardPKfPfi:
.text._Z12relu_forwardPKfPfi:
        /* <DEDUP_REMOVED lines=9> */
[----:B------:R-:W1:Y:S07]  /*0090*/  LDCU.64 UR4, c[0x0][0x358] ;  /* 0x00006b00ff0477ac */ /* 0x000e6e0008000a00 */
[----:B------:R-:W2:Y:S01]  /*00a0*/  LDC.64 R4, c[0x0][0x388] ;  /* 0x0000e200ff047b82 */ /* 0x000ea20000000a00 */
[----:B0-----:R-:W-:-:S06]  /*00b0*/  IMAD.WIDE R2, R7, 0x4, R2 ;  /* 0x0000000407027825 */ /* 0x001fcc00078e0202 */
[----:B-1----:R-:W3:Y:S01]  /*00c0*/  LDG.E R2, desc[UR4][R2.64] ;  /* 0x0000000402027981 */ /* 0x002ee2000c1e1900 */
[----:B--2---:R-:W-:Y:S01]  /*00d0*/  IMAD.WIDE R4, R7, 0x4, R4 ;  /* 0x0000000407047825 */ /* 0x004fe200078e0204 */
[----:B---3--:R-:W-:-:S05]  /*00e0*/  FMNMX R7, RZ, R2, !PT ;  /* 0x00000002ff077209 */ /* 0x008fca0007800000 */
[----:B------:R-:W-:Y:S01]  /*00f0*/  STG.E desc[UR4][R4.64], R7 ;  /* 0x0000000704007986 */ /* 0x000fe2000c101904 */
[----:B------:R-:W-:Y:S05]  /*0100*/  EXIT ;  /* 0x000000000000794d */ /* 0x000fea0003800000 */
.L_x_86:
        /* <DEDUP_REMOVED lines=15> */
.L_x_94:


//--------------------- .text._Z14linear_forwardPKfS0_S0_Pfii --------------------------
	.section	.text._Z14linear_forwardPKfS0_S0_Pfii,"ax",@progbits
	.align	128
        .global         _Z14linear_forwardPKfS0_S0_Pfii
        .type           _Z14linear_forwardPKfS0_S0_Pfii,@function
        .size           _Z14linear_forwardPKfS0_S0_Pfii,(.L_x_95 - _Z14linear_forwardPKfS0_S0_Pfii)
        .other          _Z14linear_forwardPKfS0_S0_Pfii,@"STO_CUDA_ENTRY STV_DEFAULT"
_Z14linear_forwardPKfS0_S0_Pfii:
.text._Z14linear_forwardPKfS0_S0_Pfii:
[----:B------:R-:W-:Y:S01]  /*0000*/  LDC R1, c[0x0][0x37c] ;  /* 0x0000df00ff017b82 */ /* 0x000fe20000000800 */
[----:B------:R-:W0:Y:S07]  /*0010*/  S2R R5, SR_TID.X ;  /* 0x0000000000057919 */ /* 0x000e2e0000002100 */
[----:B------:R-:W1:Y:S01]  /*0020*/  LDC R16, c[0x0][0x364] ;  /* 0x0000d900ff107b82 */ /* 0x000e620000000800 */
[----:B------:R-:W1:Y:S07]  /*0030*/  S2R R3, SR_TID.Y ;  /* 0x0000000000037919 */ /* 0x000e6e0000002200 */
[----:B------:R-:W0:Y:S08]  /*0040*/  S2UR UR5, SR_CTAID.X ;  /* 0x00000000000579c3 */ /* 0x000e300000002500 */
[----:B------:R-:W0:Y:S08]  /*0050*/  LDC R0, c[0x0][0x360] ;  /* 0x0000d800ff007b82 */ /* 0x000e300000000800 */
[----:B------:R-:W1:Y:S08]  /*0060*/  S2UR UR4, SR_CTAID.Y ;  /* 0x00000000000479c3 */ /* 0x000e700000002600 */
[----:B------:R-:W2:Y:S01]  /*0070*/  LDC R17, c[0x0][0x3a4] ;  /* 0x0000e900ff117b82 */ /* 0x000ea20000000800 */
[----:B0-----:R-:W-:-:S02]  /*0080*/  IMAD R0, R0, UR5, R5 ;  /* 0x0000000500007c24 */ /* 0x001fc4000f8e0205 */
[----:B-1----:R-:W-:-:S03]  /*0090*/  IMAD R16, R16, UR4, R3 ;  /* 0x0000000410107c24 */ /* 0x002fc6000f8e0203 */
[----:B--2---:R-:W-:-:S04]  /*00a0*/  ISETP.GE.AND P0, PT, R0, R17, PT ;  /* 0x000000110000720c */ /* 0x004fc80003f06270 */
[----:B------:R-:W-:-:S13]  /*00b0*/  ISETP.GT.U32.OR P0, PT, R16, 0x3, P0 ;  /* 0x000000031000780c */ /* 0x000fda0000704470 */
[----:B------:R-:W-:Y:S05]  /*00c0*/  @P0 EXIT ;  /* 0x000000000000094d */ /* 0x000fea0003800000 */
[----:B------:R-:W0:Y:S01]  /*00d0*/  LDC R19, c[0x0][0x3a0] ;  /* 0x0000e800ff137b82 */ /* 0x000e220000000800 */
[----:B------:R-:W1:Y:S01]  /*00e0*/  LDCU.64 UR4, c[0x0][0x358] ;  /* 0x00006b00ff0477ac */ /* 0x000e620008000a00 */
[----:B------:R-:W-:Y:S01]  /*00f0*/  HFMA2 R24, -RZ, RZ, 0, 0 ;  /* 0x00000000ff187431 */ /* 0x000fe200000001ff */
[----:B0-----:R-:W-:-:S13]  /*0100*/  ISETP.GE.AND P0, PT, R19, 0x1, PT ;  /* 0x000000011300780c */ /* 0x001fda0003f06270 */
[----:B-1----:R-:W-:Y:S05]  /*0110*/  @!P0 BRA `(.L_x_87) ;  /* 0x0000000400e08947 */ /* 0x002fea0003800000 */
[C---:B------:R-:W-:Y:S01]  /*0120*/  ISETP.GE.U32.AND P1, PT, R19.reuse, 0x8, PT ;  /* 0x000000081300780c */ /* 0x040fe20003f26070 */
[----:B------:R-:W-:Y:S01]  /*0130*/  IMAD R20, R16, R19, RZ ;  /* 0x0000001310147224 */ /* 0x000fe200078e02ff */
[----:B------:R-:W-:Y:S02]  /*0140*/  LOP3.LUT R27, R19, 0x7, RZ, 0xc0, !PT ;  /* 0x00000007131b7812 */ /* 0x000fe400078ec0ff */
[----:B------:R-:W-:Y:S02]  /*0150*/  MOV R24, RZ ;  /* 0x000000ff00187202 */ /* 0x000fe40000000f00 */
[----:B------:R-:W-:Y:S02]  /*0160*/  ISETP.NE.AND P0, PT, R27, RZ, PT ;  /* 0x000000ff1b00720c */ /* 0x000fe40003f05270 */
[----:B------:R-:W-:-:S05]  /*0170*/  MOV R21, RZ ;  /* 0x000000ff00157202 */ /* 0x000fca0000000f00 */
[----:B------:R-:W-:Y:S06]  /*0180*/  @!P1 BRA `(.L_x_88) ;  /* 0x0000000000c49947 */ /* 0x000fec0003800000 */
[----:B------:R-:W0:Y:S01]  /*0190*/  LDC.64 R2, c[0x0][0x380] ;  /* 0x0000e000ff027b82 */ /* 0x000e220000000a00 */
[----:B------:R-:W-:Y:S02]  /*01a0*/  LOP3.LUT R21, R19, 0x7ffffff8, RZ, 0xc0, !PT ;  /* 0x7ffffff813157812 */ /* 0x000fe400078ec0ff */
[----:B------:R-:W-:Y:S02]  /*01b0*/  MOV R24, RZ ;  /* 0x000000ff00187202 */ /* 0x000fe40000000f00 */
[----:B------:R-:W-:Y:S02]  /*01c0*/  MOV R18, R0 ;  /* 0x0000000000127202 */ /* 0x000fe40000000f00 */
[----:B------:R-:W-:Y:S01]  /*01d0*/  IADD3 R22, PT, PT, -R21, RZ, RZ ;  /* 0x000000ff15167210 */ /* 0x000fe20007ffe1ff */
[----:B0-----:R-:W-:-:S03]  /*01e0*/  IMAD.WIDE.U32 R2, R20, 0x4, R2 ;  /* 0x0000000414027825 */ /* 0x001fc600078e0002 */
[----:B------:R-:W-:-:S04]  /*01f0*/  IADD3 R4, P1, PT, R2, 0x10, RZ ;  /* 0x0000001002047810 */ /* 0x000fc80007f3e0ff */
[----:B------:R-:W-:-:S09]  /*0200*/  IADD3.X R5, PT, PT, RZ, R3, RZ, P1, !PT ;  /* 0x00000003ff057210 */ /* 0x000fd20000ffe4ff */
.L_x_89:
[----:B------:R-:W0:Y:S01]  /*0210*/  LDC.64 R14, c[0x0][0x388] ;  /* 0x0000e200ff0e7b82 */ /* 0x000e220000000a00 */
[----:B------:R-:W-:Y:S02]  /*0220*/  MOV R2, R4 ;  /* 0x0000000400027202 */ /* 0x000fe40000000f00 */
[----:B------:R-:W-:-:S05]  /*0230*/  MOV R3, R5 ;  /* 0x0000000500037202 */ /* 0x000fca0000000f00 */
[----:B------:R-:W2:Y:S04]  /*0240*/  LDG.E R25, desc[UR4][R2.64+-0x10] ;  /* 0xfffff00402197981 */ /* 0x000ea8000c1e1900 */
[----:B------:R-:W3:Y:S04]  /*0250*/  LDG.E R23, desc[UR4][R2.64+-0xc] ;  /* 0xfffff40402177981 */ /* 0x000ee8000c1e1900 */
[----:B------:R-:W4:Y:S04]  /*0260*/  LDG.E R29, desc[UR4][R2.64+-0x8] ;  /* 0xfffff804021d7981 */ /* 0x000f28000c1e1900 */
[----:B------:R-:W5:Y:S01]  /*0270*/  LDG.E R28, desc[UR4][R2.64+-0x4] ;  /* 0xfffffc04021c7981 */ /* 0x000f62000c1e1900 */
[----:B0-----:R-:W-:-:S05]  /*0280*/  IMAD.WIDE R14, R18, 0x4, R14 ;  /* 0x00000004120e7825 */ /* 0x001fca00078e020e */
[----:B------:R0:W2:Y:S01]  /*0290*/  LDG.E R26, desc[UR4][R14.64] ;  /* 0x000000040e1a7981 */ /* 0x0000a2000c1e1900 */
[----:B------:R-:W-:-:S04]  /*02a0*/  IMAD.WIDE R12, R17, 0x4, R14 ;  /* 0x00000004110c7825 */ /* 0x000fc800078e020e */
[C---:B------:R-:W-:Y:S02]  /*02b0*/  IMAD.WIDE R4, R17.reuse, 0x4, R12 ;  /* 0x0000000411047825 */ /* 0x040fe400078e020c */
[----:B------:R-:W3:Y:S02]  /*02c0*/  LDG.E R12, desc[UR4][R12.64] ;  /* 0x000000040c0c7981 */ /* 0x000ee4000c1e1900 */
[C---:B------:R-:W-:Y:S02]  /*02d0*/  IMAD.WIDE R8, R17.reuse, 0x4, R4 ;  /* 0x0000000411087825 */ /* 0x040fe400078e0204 */
[----:B------:R-:W4:Y:S02]  /*02e0*/  LDG.E R4, desc[UR4][R4.64] ;  /* 0x0000000404047981 */ /* 0x000f24000c1e1900 */
[C---:B------:R-:W-:Y:S02]  /*02f0*/  IMAD.WIDE R6, R17.reuse, 0x4, R8 ;  /* 0x0000000411067825 */ /* 0x040fe400078e0208 */
[----:B------:R-:W5:Y:S02]  /*0300*/  LDG.E R8, desc[UR4][R8.64] ;  /* 0x0000000408087981 */ /* 0x000f64000c1e1900 */
[----:B------:R-:W-:-:S02]  /*0310*/  IMAD.WIDE R10, R17, 0x4, R6 ;  /* 0x00000004110a7825 */ /* 0x000fc400078e0206 */
[----:B------:R-:W5:Y:S04]  /*0320*/  LDG.E R5, desc[UR4][R2.64] ;  /* 0x0000000402057981 */ /* 0x000f68000c1e1900 */
[----:B------:R-:W5:Y:S01]  /*0330*/  LDG.E R6, desc[UR4][R6.64] ;  /* 0x0000000406067981 */ /* 0x000f62000c1e1900 */
[----:B0-----:R-:W-:-:S03]  /*0340*/  IMAD.WIDE R14, R17, 0x4, R10 ;  /* 0x00000004110e7825 */ /* 0x001fc600078e020a */
[----:B------:R-:W5:Y:S04]  /*0350*/  LDG.E R10, desc[UR4][R10.64] ;  /* 0x000000040a0a7981 */ /* 0x000f68000c1e1900 */
[----:B------:R-:W5:Y:S04]  /*0360*/  LDG.E R13, desc[UR4][R14.64] ;  /* 0x000000040e0d7981 */ /* 0x000f68000c1e1900 */
[----:B------:R-:W5:Y:S04]  /*0370*/  LDG.E R7, desc[UR4][R2.64+0x4] ;  /* 0x0000040402077981 */ /* 0x000f68000c1e1900 */
[----:B------:R-:W5:Y:S01]  /*0380*/  LDG.E R9, desc[UR4][R2.64+0xc] ;  /* 0x00000c0402097981 */ /* 0x000f62000c1e1900 */
[----:B--2---:R-:W-:Y:S01]  /*0390*/  FFMA R26, R25, R26, R24 ;  /* 0x0000001a191a7223 */ /* 0x004fe20000000018 */
[----:B------:R-:W-:-:S02]  /*03a0*/  IMAD.WIDE R24, R17, 0x4, R14 ;  /* 0x0000000411187825 */ /* 0x000fc400078e020e */
[----:B------:R-:W2:Y:S04]  /*03b0*/  LDG.E R14, desc[UR4][R2.64+0x8] ;  /* 0x00000804020e7981 */ /* 0x000ea8000c1e1900 */
[----:B------:R-:W2:Y:S01]  /*03c0*/  LDG.E R24, desc[UR4][R24.64] ;  /* 0x0000000418187981 */ /* 0x000ea2000c1e1900 */
[----:B---3--:R-:W-:Y:S01]  /*03d0*/  FFMA R12, R23, R12, R26 ;  /* 0x0000000c170c7223 */ /* 0x008fe2000000001a */
[----:B------:R-:W-:-:S03]  /*03e0*/  IADD3 R22, PT, PT, R22, 0x8, RZ ;  /* 0x0000000816167810 */ /* 0x000fc60007ffe0ff */
[----:B----4-:R-:W-:Y:S01]  /*03f0*/  FFMA R29, R29, R4, R12 ;  /* 0x000000041d1d7223 */ /* 0x010fe2000000000c */
[----:B------:R-:W-:-:S03]  /*0400*/  ISETP.NE.AND P1, PT, R22, RZ, PT ;  /* 0x000000ff1600720c */ /* 0x000fc60003f25270 */
[----:B-----5:R-:W-:Y:S01]  /*0410*/  FFMA R8, R28, R8, R29 ;  /* 0x000000081c087223 */ /* 0x020fe2000000001d */
[----:B------:R-:W-:-:S03]  /*0420*/  IADD3 R4, P2, PT, R2, 0x20, RZ ;  /* 0x0000002002047810 */ /* 0x000fc60007f5e0ff */
[----:B------:R-:W-:Y:S01]  /*0430*/  FFMA R6, R5, R6, R8 ;  /* 0x0000000605067223 */ /* 0x000fe20000000008 */
[----:B------:R-:W-:Y:S02]  /*0440*/  IADD3.X R5, PT, PT, RZ, R3, RZ, P2, !PT ;  /* 0x00000003ff057210 */ /* 0x000fe400017fe4ff */
[----:B------:R-:W-:Y:S01]  /*0450*/  LEA R18, R17, R18, 0x3 ;  /* 0x0000001211127211 */ /* 0x000fe200078e18ff */
[----:B------:R-:W-:-:S04]  /*0460*/  FFMA R7, R7, R10, R6 ;  /* 0x0000000a07077223 */ /* 0x000fc80000000006 */
[----:B--2---:R-:W-:-:S04]  /*0470*/  FFMA R14, R14, R13, R7 ;  /* 0x0000000d0e0e7223 */ /* 0x004fc80000000007 */
[----:B------:R-:W-:Y:S01]  /*0480*/  FFMA R24, R9, R24, R14 ;  /* 0x0000001809187223 */ /* 0x000fe2000000000e */
[----:B------:R-:W-:Y:S06]  /*0490*/  @P1 BRA `(.L_x_89) ;  /* 0xfffffffc005c1947 */ /* 0x000fec000383ffff */
.L_x_88:
[----:B------:R-:W-:Y:S05]  /*04a0*/  @!P0 BRA `(.L_x_87) ;  /* 0x0000000000fc8947 */ /* 0x000fea0003800000 */
[----:B------:R-:W-:Y:S02]  /*04b0*/  ISETP.GE.U32.AND P1, PT, R27, 0x4, PT ;  /* 0x000000041b00780c */ /* 0x000fe40003f26070 */
[----:B------:R-:W-:-:S04]  /*04c0*/  LOP3.LUT R14, R19, 0x3, RZ, 0xc0, !PT ;  /* 0x00000003130e7812 */ /* 0x000fc800078ec0ff */
[----:B------:R-:W-:-:S07]  /*04d0*/  ISETP.NE.AND P0, PT, R14, RZ, PT ;  /* 0x000000ff0e00720c */ /* 0x000fce0003f05270 */
[----:B------:R-:W-:Y:S06]  /*04e0*/  @!P1 BRA `(.L_x_90) ;  /* 0x00000000006c9947 */ /* 0x000fec0003800000 */
[----:B------:R-:W0:Y:S01]  /*04f0*/  LDC.64 R4, c[0x0][0x388] ;  /* 0x0000e200ff047b82 */ /* 0x000e220000000a00 */
[----:B------:R-:W1:Y:S01]  /*0500*/  LDCU.64 UR6, c[0x0][0x380] ;  /* 0x00007000ff0677ac */ /* 0x000e620008000a00 */
[----:B------:R-:W-:Y:S01]  /*0510*/  IMAD R7, R21, R17, R0 ;  /* 0x0000001115077224 */ /* 0x000fe200078e0200 */
[CC--:B------:R-:W-:Y:S02]  /*0520*/  IADD3 R3, PT, PT, R20.reuse, R21.reuse, RZ ;  /* 0x0000001514037210 */ /* 0x0c0fe40007ffe0ff */
[----:B------:R-:W-:-:S03]  /*0530*/  IADD3 R8, P1, PT, R20, R21, RZ ;  /* 0x0000001514087210 */ /* 0x000fc60007f3e0ff */
[----:B------:R-:W2:Y:S01]  /*0540*/  LDC.64 R12, c[0x0][0x380] ;  /* 0x0000e000ff0c7b82 */ /* 0x000ea20000000a00 */
[----:B0-----:R-:W-:-:S04]  /*0550*/  IMAD.WIDE R4, R7, 0x4, R4 ;  /* 0x0000000407047825 */ /* 0x001fc800078e0204 */
[----:B------:R-:W-:Y:S02]  /*0560*/  IMAD.WIDE R6, R17, 0x4, R4 ;  /* 0x0000000411067825 */ /* 0x000fe400078e0204 */
[----:B------:R-:W3:Y:S02]  /*0570*/  LDG.E R4, desc[UR4][R4.64] ;  /* 0x0000000404047981 */ /* 0x000ee4000c1e1900 */
[----:B--2---:R-:W-:Y:S01]  /*0580*/  IMAD.WIDE.U32 R12, R3, 0x4, R12 ;  /* 0x00000004030c7825 */ /* 0x004fe200078e000c */
[----:B------:R-:W-:Y:S02]  /*0590*/  IADD3.X R3, PT, PT, RZ, RZ, RZ, P1, !PT ;  /* 0x000000ffff037210 */ /* 0x000fe40000ffe4ff */
[----:B-1----:R-:W-:-:S03]  /*05a0*/  LEA R2, P1, R8, UR6, 0x2 ;  /* 0x0000000608027c11 */ /* 0x002fc6000f8210ff */
[----:B------:R-:W3:Y:S01]  /*05b0*/  LDG.E R13, desc[UR4][R12.64] ;  /* 0x000000040c0d7981 */ /* 0x000ee2000c1e1900 */
[----:B------:R-:W-:Y:S01]  /*05c0*/  LEA.HI.X R3, R8, UR7, R3, 0x2, P1 ;  /* 0x0000000708037c11 */ /* 0x000fe200088f1403 */
[C---:B------:R-:W-:Y:S02]  /*05d0*/  IMAD.WIDE R8, R17.reuse, 0x4, R6 ;  /* 0x0000000411087825 */ /* 0x040fe400078e0206 */
[----:B------:R-:W2:Y:S04]  /*05e0*/  LDG.E R6, desc[UR4][R6.64] ;  /* 0x0000000406067981 */ /* 0x000ea8000c1e1900 */
[----:B------:R-:W2:Y:S01]  /*05f0*/  LDG.E R15, desc[UR4][R2.64+0x4] ;  /* 0x00000404020f7981 */ /* 0x000ea2000c1e1900 */
[----:B------:R-:W-:-:S03]  /*0600*/  IMAD.WIDE R10, R17, 0x4, R8 ;  /* 0x00000004110a7825 */ /* 0x000fc600078e0208 */
[----:B------:R-:W4:Y:S04]  /*0610*/  LDG.E R22, desc[UR4][R8.64] ;  /* 0x0000000408167981 */ /* 0x000f28000c1e1900 */
[----:B------:R-:W4:Y:S04]  /*0620*/  LDG.E R18, desc[UR4][R2.64+0x8] ;  /* 0x0000080402127981 */ /* 0x000f28000c1e1900 */
[----:B------:R-:W5:Y:S04]  /*0630*/  LDG.E R26, desc[UR4][R2.64+0xc] ;  /* 0x00000c04021a7981 */ /* 0x000f68000c1e1900 */
[----:B------:R-:W5:Y:S01]  /*0640*/  LDG.E R10, desc[UR4][R10.64] ;  /* 0x000000040a0a7981 */ /* 0x000f62000c1e1900 */
[----:B------:R-:W-:Y:S01]  /*0650*/  IADD3 R21, PT, PT, R21, 0x4, RZ ;  /* 0x0000000415157810 */ /* 0x000fe20007ffe0ff */
[----:B---3--:R-:W-:-:S04]  /*0660*/  FFMA R24, R13, R4, R24 ;  /* 0x000000040d187223 */ /* 0x008fc80000000018 */
[----:B--2---:R-:W-:-:S04]  /*0670*/  FFMA R15, R15, R6, R24 ;  /* 0x000000060f0f7223 */ /* 0x004fc80000000018 */
[----:B----4-:R-:W-:-:S04]  /*0680*/  FFMA R15, R18, R22, R15 ;  /* 0x00000016120f7223 */ /* 0x010fc8000000000f */
[----:B-----5:R-:W-:-:S07]  /*0690*/  FFMA R24, R26, R10, R15 ;  /* 0x0000000a1a187223 */ /* 0x020fce000000000f */
.L_x_90:
[----:B------:R-:W-:Y:S05]  /*06a0*/  @!P0 BRA `(.L_x_87) ;  /* 0x00000000007c8947 */ /* 0x000fea0003800000 */
[----:B------:R-:W-:Y:S01]  /*06b0*/  ISETP.NE.AND P1, PT, R14, 0x1, PT ;  /* 0x000000010e00780c */ /* 0x000fe20003f25270 */
[----:B------:R-:W0:Y:S01]  /*06c0*/  LDC.64 R10, c[0x0][0x380] ;  /* 0x0000e000ff0a7b82 */ /* 0x000e220000000a00 */
[----:B------:R-:W-:-:S04]  /*06d0*/  LOP3.LUT R19, R19, 0x1, RZ, 0xc0, !PT ;  /* 0x0000000113137812 */ /* 0x000fc800078ec0ff */
[----:B------:R-:W-:-:S03]  /*06e0*/  ISETP.NE.U32.AND P0, PT, R19, 0x1, PT ;  /* 0x000000011300780c */ /* 0x000fc60003f05070 */
[----:B------:R-:W1:Y:S04]  /*06f0*/  LDC.64 R8, c[0x0][0x388] ;  /* 0x0000e200ff087b82 */ /* 0x000e680000000a00 */
[CC--:B------:R-:W-:Y:S02]  /*0700*/  @P1 IADD3 R13, PT, PT, R20.reuse, R21.reuse, RZ ;  /* 0x00000015140d1210 */ /* 0x0c0fe40007ffe0ff */
[----:B------:R-:W-:Y:S02]  /*0710*/  @P1 IADD3 R12, P2, PT, R20, R21, RZ ;  /* 0x00000015140c1210 */ /* 0x000fe40007f5e0ff */
[----:B------:R-:W2:Y:S02]  /*0720*/  @P1 LDC.64 R2, c[0x0][0x380] ;  /* 0x0000e000ff021b82 */ /* 0x000ea40000000a00 */
[----:B------:R-:W-:-:S06]  /*0730*/  @P1 IADD3.X R14, PT, PT, RZ, RZ, RZ, P2, !PT ;  /* 0x000000ffff0e1210 */ /* 0x000fcc00017fe4ff */
[----:B------:R-:W3:Y:S01]  /*0740*/  LDC.64 R4, c[0x0][0x380] ;  /* 0x0000e000ff047b82 */ /* 0x000ee20000000a00 */
[----:B0-----:R-:W-:-:S04]  /*0750*/  @P1 IMAD.WIDE.U32 R10, R13, 0x4, R10 ;  /* 0x000000040d0a1825 */ /* 0x001fc800078e000a */
[C---:B------:R-:W-:Y:S01]  /*0760*/  @P1 IMAD R13, R21.reuse, R17, R0 ;  /* 0x00000011150d1224 */ /* 0x040fe200078e0200 */
[----:B------:R-:W-:Y:S01]  /*0770*/  @P1 IADD3 R21, PT, PT, R21, 0x2, RZ ;  /* 0x0000000215151810 */ /* 0x000fe20007ffe0ff */
[----:B------:R-:W4:Y:S01]  /*0780*/  @P1 LDG.E R11, desc[UR4][R10.64] ;  /* 0x000000040a0b1981 */ /* 0x000f22000c1e1900 */
[----:B------:R-:W0:Y:S01]  /*0790*/  LDC.64 R6, c[0x0][0x388] ;  /* 0x0000e200ff067b82 */ /* 0x000e220000000a00 */
[----:B-1----:R-:W-:Y:S01]  /*07a0*/  @P1 IMAD.WIDE R8, R13, 0x4, R8 ;  /* 0x000000040d081825 */ /* 0x002fe200078e0208 */
[----:B------:R-:W-:Y:S02]  /*07b0*/  @!P0 IADD3 R15, PT, PT, R20, R21, RZ ;  /* 0x00000015140f8210 */ /* 0x000fe40007ffe0ff */
[----:B--2---:R-:W-:Y:S01]  /*07c0*/  @P1 LEA R2, P2, R12, R2, 0x2 ;  /* 0x000000020c021211 */ /* 0x004fe200078410ff */
[----:B------:R-:W-:-:S03]  /*07d0*/  @!P0 IMAD R21, R21, R17, R0 ;  /* 0x0000001115158224 */ /* 0x000fc600078e0200 */
[----:B------:R-:W-:Y:S01]  /*07e0*/  @P1 LEA.HI.X R3, R12, R3, R14, 0x2, P2 ;  /* 0x000000030c031211 */ /* 0x000fe200010f140e */
[----:B------:R-:W-:Y:S01]  /*07f0*/  @P1 IMAD.WIDE R12, R17, 0x4, R8 ;  /* 0x00000004110c1825 */ /* 0x000fe200078e0208 */
[----:B------:R-:W4:Y:S03]  /*0800*/  @P1 LDG.E R14, desc[UR4][R8.64] ;  /* 0x00000004080e1981 */ /* 0x000f26000c1e1900 */
[----:B---3--:R-:W-:Y:S01]  /*0810*/  @!P0 IMAD.WIDE.U32 R4, R15, 0x4, R4 ;  /* 0x000000040f048825 */ /* 0x008fe200078e0004 */
[----:B------:R-:W2:Y:S04]  /*0820*/  @P1 LDG.E R2, desc[UR4][R2.64+0x4] ;  /* 0x0000040402021981 */ /* 0x000ea8000c1e1900 */
[----:B------:R-:W2:Y:S01]  /*0830*/  @P1 LDG.E R12, desc[UR4][R12.64] ;  /* 0x000000040c0c1981 */ /* 0x000ea2000c1e1900 */
[----:B0-----:R-:W-:-:S03]  /*0840*/  @!P0 IMAD.WIDE R6, R21, 0x4, R6 ;  /* 0x0000000415068825 */ /* 0x001fc600078e0206 */
[----:B------:R-:W3:Y:S04]  /*0850*/  @!P0 LDG.E R5, desc[UR4][R4.64] ;  /* 0x0000000404058981 */ /* 0x000ee8000c1e1900 */
[----:B------:R-:W3:Y:S01]  /*0860*/  @!P0 LDG.E R6, desc[UR4][R6.64] ;  /* 0x0000000406068981 */ /* 0x000ee2000c1e1900 */
[----:B----4-:R-:W-:-:S04]  /*0870*/  @P1 FFMA R11, R11, R14, R24 ;  /* 0x0000000e0b0b1223 */ /* 0x010fc80000000018 */
[----:B--2---:R-:W-:-:S04]  /*0880*/  @P1 FFMA R24, R2, R12, R11 ;  /* 0x0000000c02181223 */ /* 0x004fc8000000000b */
[----:B---3--:R-:W-:-:S07]  /*0890*/  @!P0 FFMA R24, R5, R6, R24 ;  /* 0x0000000605188223 */ /* 0x008fce0000000018 */
.L_x_87:
[----:B------:R-:W0:Y:S08]  /*08a0*/  LDC.64 R2, c[0x0][0x390] ;  /* 0x0000e400ff027b82 */ /* 0x000e300000000a00 */
[----:B------:R-:W1:Y:S01]  /*08b0*/  LDC.64 R4, c[0x0][0x398] ;  /* 0x0000e600ff047b82 */ /* 0x000e620000000a00 */
[----:B0-----:R-:W-:-:S06]  /*08c0*/  IMAD.WIDE R2, R0, 0x4, R2 ;  /* 0x0000000400027825 */ /* 0x001fcc00078e0202 */
[----:B------:R-:W2:Y:S01]  /*08d0*/  LDG.E R3, desc[UR4][R2.64] ;  /* 0x0000000402037981 */ /* 0x000ea2000c1e1900 */
[----:B------:R-:W-:-:S04]  /*08e0*/  IMAD R17, R16, R17, R0 ;  /* 0x0000001110117224 */ /* 0x000fc800078e0200 */
[----:B-1----:R-:W-:-:S04]  /*08f0*/  IMAD.WIDE R4, R17, 0x4, R4 ;  /* 0x0000000411047825 */ /* 0x002fc800078e0204 */
[----:B--2---:R-:W-:-:S05]  /*0900*/  FADD R7, R3, R24 ;  /* 0x0000001803077221 */ /* 0x004fca0000000000 */
[----:B------:R-:W-:Y:S01]  /*0910*/  STG.E desc[UR4][R4.64], R7 ;  /* 0x0000000704007986 */ /* 0x000fe2000c101904 */
[----:B------:R-:W-:Y:S05]  /*0920*/  EXIT ;  /* 0x000000000000794d */ /* 0x000fea0003800000 */
.L_x_91:
        /* <DEDUP_REMOVED lines=13> */
.L_x_95:


//--------------------- .nv.shared.reserved.0     --------------------------
	.section	.nv.shared.reserved.0,"aw",@nobits
	.weak		__nv_reservedSMEM_offset_0_alias
	.size		__nv_reservedSMEM_offset_0_alias, 0, 64
	.other		__nv_reservedSMEM_offset_0_alias,@"STO_CUDA_RESERVED_SHARED STV_DEFAULT"
__nv_reservedSMEM_offset_0_alias:
	.zero		0
	.zero		64


//--------------------- .nv.constant0._Z15softmax_forwardPfS_ii --------------------------
	.section	.nv.constant0._Z15softmax_forwardPfS_ii,"a",@progbits
	.sectionflags	@""
	.align	4
.nv.constant0._Z15softmax_forwardPfS_ii:
	.zero		920


//--------------------- .nv.constant0._Z12relu_forwardPKfPfi --------------------------
	.section	.nv.constant0._Z12relu_forwardPKfPfi,"a",@progbits
	.sectionflags	@""
	.align	4
.nv.constant0._Z12relu_forwardPKfPfi:
	.zero		916


//--------------------- .nv.constant0._Z14linear_forwardPKfS0_S0_Pfii --------------------------
	.section	.nv.constant0._Z14linear_forwardPKfS0_S0_Pfii,"a",@progbits
	.sectionflags	@""
	.align	4
.nv.constant0._Z14linear_forwardPKfS0_S0_Pfii:
	.zero		936


//--------------------- SYMBOLS --------------------------

	.type		.nv.reservedSmem.offset0,@object
	.size		.nv.reservedSmem.offset0,0x4
